	.headerflags	@"EF_CUDA_TEXMODE_UNIFIED EF_CUDA_64BIT_ADDRESS EF_CUDA_ACCELERATORS EF_CUDA_SM90 EF_CUDA_VIRTUAL_SM(EF_CUDA_SM90)"
	.elftype	@"ET_EXEC"


//--------------------- .nv.info                  --------------------------
	.section	.nv.info,"",@"SHT_CUDA_INFO"
	.align	4


	//----- nvinfo : EIATTR_REGCOUNT
	.align		4
        /*0000*/ 	.byte	0x04, 0x2f
        /*0002*/ 	.short	(.L_1 - .L_0)
	.align		4
.L_0:
        /*0004*/ 	.word	index@(triton_poi_fused_cat_0)
        /*0008*/ 	.word	0x00000048


	//----- nvinfo : EIATTR_MIN_STACK_SIZE
	.align		4
.L_1:
        /*000c*/ 	.byte	0x04, 0x12
        /*000e*/ 	.short	(.L_3 - .L_2)
	.align		4
.L_2:
        /*0010*/ 	.word	index@(triton_poi_fused_cat_0)
        /*0014*/ 	.word	0x00000000


	//----- nvinfo : EIATTR_FRAME_SIZE
	.align		4
.L_3:
        /*0018*/ 	.byte	0x04, 0x11
        /*001a*/ 	.short	(.L_5 - .L_4)
	.align		4
.L_4:
        /*001c*/ 	.word	index@(triton_poi_fused_cat_0)
        /*0020*/ 	.word	0x00000000


	//----- nvinfo : EIATTR_MIN_STACK_SIZE
	.align		4
.L_5:
        /*0024*/ 	.byte	0x04, 0x12
        /*0026*/ 	.short	(.L_7 - .L_6)
	.align		4
.L_6:
        /*0028*/ 	.word	index@(triton_poi_fused_cat_0)
        /*002c*/ 	.word	0x00000000
.L_7:


//--------------------- .nv.info.triton_poi_fused_cat_0 --------------------------
	.section	.nv.info.triton_poi_fused_cat_0,"",@"SHT_CUDA_INFO"
	.sectionflags	@""
	.align	4


	//----- nvinfo : EIATTR_CUDA_API_VERSION
	.align		4
        /*0000*/ 	.byte	0x04, 0x37
        /*0002*/ 	.short	(.L_9 - .L_8)
.L_8:
        /*0004*/ 	.word	0x0000007c


	//----- nvinfo : EIATTR_KPARAM_INFO
	.align		4
.L_9:
        /*0008*/ 	.byte	0x04, 0x17
        /*000a*/ 	.short	(.L_11 - .L_10)
.L_10:
        /*000c*/ 	.word	0x00000000
        /*0010*/ 	.short	0x000d
        /*0012*/ 	.short	0x0068
        /*0014*/ 	.byte	0x00, 0xf0, 0x11, 0x00


	//----- nvinfo : EIATTR_KPARAM_INFO
	.align		4
.L_11:
        /*0018*/ 	.byte	0x04, 0x17
        /*001a*/ 	.short	(.L_13 - .L_12)
.L_12:
        /*001c*/ 	.word	0x00000000
        /*0020*/ 	.short	0x000c
        /*0022*/ 	.short	0x0060
        /*0024*/ 	.byte	0x00, 0xf4, 0x21, 0x00


	//----- nvinfo : EIATTR_KPARAM_INFO
	.align		4
.L_13:
        /*0028*/ 	.byte	0x04, 0x17
        /*002a*/ 	.short	(.L_15 - .L_14)
.L_14:
        /*002c*/ 	.word	0x00000000
        /*0030*/ 	.short	0x000b
        /*0032*/ 	.short	0x0058
        /*0034*/ 	.byte	0x00, 0xf4, 0x21, 0x00


	//----- nvinfo : EIATTR_KPARAM_INFO
	.align		4
.L_15:
        /*0038*/ 	.byte	0x04, 0x17
        /*003a*/ 	.short	(.L_17 - .L_16)
.L_16:
        /*003c*/ 	.word	0x00000000
        /*0040*/ 	.short	0x000a
        /*0042*/ 	.short	0x0050
        /*0044*/ 	.byte	0x00, 0xf4, 0x21, 0x00


	//----- nvinfo : EIATTR_KPARAM_INFO
	.align		4
.L_17:
        /*0048*/ 	.byte	0x04, 0x17
        /*004a*/ 	.short	(.L_19 - .L_18)
.L_18:
        /*004c*/ 	.word	0x00000000
        /*0050*/ 	.short	0x0009
        /*0052*/ 	.short	0x0048
        /*0054*/ 	.byte	0x00, 0xf4, 0x21, 0x00


	//----- nvinfo : EIATTR_KPARAM_INFO
	.align		4
.L_19:
        /*0058*/ 	.byte	0x04, 0x17
        /*005a*/ 	.short	(.L_21 - .L_20)
.L_20:
        /*005c*/ 	.word	0x00000000
        /*0060*/ 	.short	0x0008
        /*0062*/ 	.short	0x0040
        /*0064*/ 	.byte	0x00, 0xf4, 0x21, 0x00


	//----- nvinfo : EIATTR_KPARAM_INFO
	.align		4
.L_21:
        /*0068*/ 	.byte	0x04, 0x17
        /*006a*/ 	.short	(.L_23 - .L_22)
.L_22:
        /*006c*/ 	.word	0x00000000
        /*0070*/ 	.short	0x0007
        /*0072*/ 	.short	0x0038
        /*0074*/ 	.byte	0x00, 0xf4, 0x21, 0x00


	//----- nvinfo : EIATTR_KPARAM_INFO
	.align		4
.L_23:
        /*0078*/ 	.byte	0x04, 0x17
        /*007a*/ 	.short	(.L_25 - .L_24)
.L_24:
        /*007c*/ 	.word	0x00000000
        /*0080*/ 	.short	0x0006
        /*0082*/ 	.short	0x0030
        /*0084*/ 	.byte	0x00, 0xf4, 0x21, 0x00


	//----- nvinfo : EIATTR_KPARAM_INFO
	.align		4
.L_25:
        /*0088*/ 	.byte	0x04, 0x17
        /*008a*/ 	.short	(.L_27 - .L_26)
.L_26:
        /*008c*/ 	.word	0x00000000
        /*0090*/ 	.short	0x0005
        /*0092*/ 	.short	0x0028
        /*0094*/ 	.byte	0x00, 0xf4, 0x21, 0x00


	//----- nvinfo : EIATTR_KPARAM_INFO
	.align		4
.L_27:
        /*0098*/ 	.byte	0x04, 0x17
        /*009a*/ 	.short	(.L_29 - .L_28)
.L_28:
        /*009c*/ 	.word	0x00000000
        /*00a0*/ 	.short	0x0004
        /*00a2*/ 	.short	0x0020
        /*00a4*/ 	.byte	0x00, 0xf4, 0x21, 0x00


	//----- nvinfo : EIATTR_KPARAM_INFO
	.align		4
.L_29:
        /*00a8*/ 	.byte	0x04, 0x17
        /*00aa*/ 	.short	(.L_31 - .L_30)
.L_30:
        /*00ac*/ 	.word	0x00000000
        /*00b0*/ 	.short	0x0003
        /*00b2*/ 	.short	0x0018
        /*00b4*/ 	.byte	0x00, 0xf4, 0x21, 0x00


	//----- nvinfo : EIATTR_KPARAM_INFO
	.align		4
.L_31:
        /*00b8*/ 	.byte	0x04, 0x17
        /*00ba*/ 	.short	(.L_33 - .L_32)
.L_32:
        /*00bc*/ 	.word	0x00000000
        /*00c0*/ 	.short	0x0002
        /*00c2*/ 	.short	0x0010
        /*00c4*/ 	.byte	0x00, 0xf4, 0x21, 0x00


	//----- nvinfo : EIATTR_KPARAM_INFO
	.align		4
.L_33:
        /*00c8*/ 	.byte	0x04, 0x17
        /*00ca*/ 	.short	(.L_35 - .L_34)
.L_34:
        /*00cc*/ 	.word	0x00000000
        /*00d0*/ 	.short	0x0001
        /*00d2*/ 	.short	0x0008
        /*00d4*/ 	.byte	0x00, 0xf4, 0x21, 0x00


	//----- nvinfo : EIATTR_KPARAM_INFO
	.align		4
.L_35:
        /*00d8*/ 	.byte	0x04, 0x17
        /*00da*/ 	.short	(.L_37 - .L_36)
.L_36:
        /*00dc*/ 	.word	0x00000000
        /*00e0*/ 	.short	0x0000
        /*00e2*/ 	.short	0x0000
        /*00e4*/ 	.byte	0x00, 0xf4, 0x21, 0x00


	//----- nvinfo : EIATTR_SPARSE_MMA_MASK
	.align		4
.L_37:
        /*00e8*/ 	.byte	0x03, 0x50
        /*00ea*/ 	.short	0x0000


	//----- nvinfo : EIATTR_MAXREG_COUNT
	.align		4
        /*00ec*/ 	.byte	0x03, 0x1b
        /*00ee*/ 	.short	0x00ff


	//----- nvinfo : EIATTR_EXIT_INSTR_OFFSETS
	.align		4
        /*00f0*/ 	.byte	0x04, 0x1c
        /*00f2*/ 	.short	(.L_39 - .L_38)


	//   ....[0]....
.L_38:
        /*00f4*/ 	.word	0x00007610


	//----- nvinfo : EIATTR_REQNTID
	.align		4
.L_39:
        /*00f8*/ 	.byte	0x04, 0x10
        /*00fa*/ 	.short	(.L_41 - .L_40)
.L_40:
        /*00fc*/ 	.word	0x00000080
        /*0100*/ 	.word	0x00000001
        /*0104*/ 	.word	0x00000001


	//----- nvinfo : EIATTR_CBANK_PARAM_SIZE
	.align		4
.L_41:
        /*0108*/ 	.byte	0x03, 0x19
        /*010a*/ 	.short	0x006c


	//----- nvinfo : EIATTR_PARAM_CBANK
	.align		4
        /*010c*/ 	.byte	0x04, 0x0a
        /*010e*/ 	.short	(.L_43 - .L_42)
	.align		4
.L_42:
        /*0110*/ 	.word	index@(.nv.constant0.triton_poi_fused_cat_0)
        /*0114*/ 	.short	0x0210
        /*0116*/ 	.short	0x006c


	//----- nvinfo : EIATTR_SW_WAR
	.align		4
.L_43:
        /*0118*/ 	.byte	0x04, 0x36
        /*011a*/ 	.short	(.L_45 - .L_44)
.L_44:
        /*011c*/ 	.word	0x00000008
.L_45:


//--------------------- .nv.callgraph             --------------------------
	.section	.nv.callgraph,"",@"SHT_CUDA_CALLGRAPH"
	.align	4
	.sectionentsize	8
	.align		4
        /*0000*/ 	.word	0x00000000
	.align		4
        /*0004*/ 	.word	0xffffffff
	.align		4
        /*0008*/ 	.word	0x00000000
	.align		4
        /*000c*/ 	.word	0xfffffffe
	.align		4
        /*0010*/ 	.word	0x00000000
	.align		4
        /*0014*/ 	.word	0xfffffffd
	.align		4
        /*0018*/ 	.word	0x00000000
	.align		4
        /*001c*/ 	.word	0xfffffffc


//--------------------- .text.triton_poi_fused_cat_0 --------------------------
	.section	.text.triton_poi_fused_cat_0,"ax",@progbits
	.align	128
        .global         triton_poi_fused_cat_0
        .type           triton_poi_fused_cat_0,@function
        .size           triton_poi_fused_cat_0,(.L_x_1 - triton_poi_fused_cat_0)
        .other          triton_poi_fused_cat_0,@"STO_CUDA_ENTRY STV_DEFAULT"
triton_poi_fused_cat_0:
.text.triton_poi_fused_cat_0:
[----:B------:R-:W-:Y:S01]  /*0000*/  LDC R1, c[0x0][0x28] ;  /* 0x00000a00ff017b82 */ /* 0x000fe20000000800 */
[----:B------:R-:W1:Y:S01]  /*0010*/  S2R R0, SR_CTAID.X ;  /* 0x0000000000007919 */ /* 0x000e620000002500 */
[----:B------:R-:W-:Y:S01]  /*0020*/  IMAD.MOV.U32 R32, RZ, RZ, RZ ;  /* 0x000000ffff207224 */ /* 0x000fe200078e00ff */
[----:B------:R-:W-:Y:S01]  /*0030*/  ULDC.64 UR4, c[0x0][0x208] ;  /* 0x0000820000047ab9 */ /* 0x000fe20000000a00 */
[----:B------:R-:W-:Y:S01]  /*0040*/  IMAD.MOV.U32 R6, RZ, RZ, RZ ;  /* 0x000000ffff067224 */ /* 0x000fe200078e00ff */
[----:B------:R-:W2:Y:S01]  /*0050*/  S2R R33, SR_TID.X ;  /* 0x0000000000217919 */ /* 0x000ea20000002100 */
[----:B-1----:R-:W-:Y:S01]  /*0060*/  SHF.R.S32.HI R13, RZ, 0x15, R0 ;  /* 0x00000015ff0d7819 */ /* 0x002fe20000011400 */
[----:B------:R-:W-:Y:S02]  /*0070*/  IMAD.SHL.U32 R0, R0, 0x400, RZ ;  /* 0x0000040000007824 */ /* 0x000fe400078e00ff */
[----:B--2---:R-:W-:Y:S01]  /*0080*/  IMAD.SHL.U32 R33, R33, 0x4, RZ ;  /* 0x0000000421217824 */ /* 0x004fe200078e00ff */
[----:B------:R-:W-:Y:S01]  /*0090*/  SGXT R13, R13, 0x1 ;  /* 0x000000010d0d781a */ /* 0x000fe20000000200 */
[----:B------:R-:W-:-:S02]  /*00a0*/  VIADD R9, R0, 0x2 ;  /* 0x0000000200097836 */ /* 0x000fc40000000000 */
[C---:B------:R-:W-:Y:S01]  /*00b0*/  VIADD R8, R0.reuse, 0x1 ;  /* 0x0000000100087836 */ /* 0x040fe20000000000 */
[----:B------:R-:W-:Y:S01]  /*00c0*/  LOP3.LUT R33, R0, 0x1fc, R33, 0xf8, !PT ;  /* 0x000001fc00217812 */ /* 0x000fe200078ef821 */
[----:B------:R-:W-:Y:S01]  /*00d0*/  VIADD R0, R0, 0x3 ;  /* 0x0000000300007836 */ /* 0x000fe20000000000 */
[C---:B------:R-:W-:Y:S02]  /*00e0*/  LEA.HI R4, R13.reuse, R9, RZ, 0x2 ;  /* 0x000000090d047211 */ /* 0x040fe400078f10ff */
[----:B------:R-:W-:Y:S01]  /*00f0*/  LEA.HI R2, R13, R8, RZ, 0x2 ;  /* 0x000000080d027211 */ /* 0x000fe200078f10ff */
[----:B------:R-:W-:Y:S01]  /*0100*/  IMAD.HI R11, R33, -0x77777777, R32 ;  /* 0x88888889210b7827 */ /* 0x000fe200078e0220 */
[----:B------:R-:W-:Y:S02]  /*0110*/  LOP3.LUT R4, R4, 0xfffffc04, RZ, 0xc0, !PT ;  /* 0xfffffc0404047812 */ /* 0x000fe400078ec0ff */
[----:B------:R-:W-:Y:S02]  /*0120*/  LOP3.LUT R3, R2, 0xfffffc04, RZ, 0xc0, !PT ;  /* 0xfffffc0402037812 */ /* 0x000fe400078ec0ff */
[----:B------:R-:W-:Y:S01]  /*0130*/  SHF.R.S32.HI R5, RZ, 0x2, R33 ;  /* 0x00000002ff057819 */ /* 0x000fe20000011421 */
[----:B------:R-:W-:Y:S01]  /*0140*/  IMAD.IADD R9, R9, 0x1, -R4 ;  /* 0x0000000109097824 */ /* 0x000fe200078e0a04 */
[----:B------:R-:W-:Y:S01]  /*0150*/  LOP3.LUT R7, R33, 0x200, RZ, 0xfc, !PT ;  /* 0x0000020021077812 */ /* 0x000fe200078efcff */
[----:B------:R-:W-:Y:S01]  /*0160*/  IMAD.MOV.U32 R4, RZ, RZ, RZ ;  /* 0x000000ffff047224 */ /* 0x000fe200078e00ff */
[----:B------:R-:W-:Y:S01]  /*0170*/  SHF.R.U32.HI R2, RZ, 0x1f, R11 ;  /* 0x0000001fff027819 */ /* 0x000fe2000001160b */
[----:B------:R-:W-:Y:S01]  /*0180*/  IMAD.IADD R8, R8, 0x1, -R3 ;  /* 0x0000000108087824 */ /* 0x000fe200078e0a03 */
[----:B------:R-:W-:Y:S01]  /*0190*/  SHF.R.S32.HI R3, RZ, 0x2, R7 ;  /* 0x00000002ff037819 */ /* 0x000fe20000011407 */
[----:B------:R-:W-:Y:S01]  /*01a0*/  IMAD.HI R4, R5, -0x77777777, R4 ;  /* 0x8888888905047827 */ /* 0x000fe200078e0204 */
[----:B------:R-:W-:-:S02]  /*01b0*/  LEA.HI.SX32 R11, R11, R2, 0xe ;  /* 0x000000020b0b7211 */ /* 0x000fc400078f72ff */
[----:B------:R-:W-:Y:S01]  /*01c0*/  LEA.HI R13, R13, R0, RZ, 0x2 ;  /* 0x000000000d0d7211 */ /* 0x000fe200078f10ff */
[----:B------:R-:W-:Y:S01]  /*01d0*/  IMAD.MOV.U32 R2, RZ, RZ, RZ ;  /* 0x000000ffff027224 */ /* 0x000fe200078e00ff */
[----:B------:R-:W-:Y:S01]  /*01e0*/  SHF.R.U32.HI R15, RZ, 0x1f, R4 ;  /* 0x0000001fff0f7819 */ /* 0x000fe20000011604 */
[----:B------:R-:W-:Y:S01]  /*01f0*/  IMAD.HI R6, R7, -0x77777777, R6 ;  /* 0x8888888907067827 */ /* 0x000fe200078e0206 */
[----:B------:R-:W-:Y:S02]  /*0200*/  LOP3.LUT R13, R13, 0xfffffc04, RZ, 0xc0, !PT ;  /* 0xfffffc040d0d7812 */ /* 0x000fe400078ec0ff */
[----:B------:R-:W-:Y:S01]  /*0210*/  LEA.HI.SX32 R4, R4, R15, 0x10 ;  /* 0x0000000f04047211 */ /* 0x000fe200078f82ff */
[----:B------:R-:W-:Y:S01]  /*0220*/  IMAD.HI R2, R3, -0x77777777, R2 ;  /* 0x8888888903027827 */ /* 0x000fe200078e0202 */
[----:B------:R-:W-:-:S03]  /*0230*/  SHF.R.U32.HI R17, RZ, 0x1f, R6 ;  /* 0x0000001fff117819 */ /* 0x000fc60000011606 */
[C---:B------:R-:W-:Y:S01]  /*0240*/  IMAD R30, R11.reuse, -0x78000, R33 ;  /* 0xfff880000b1e7824 */ /* 0x040fe200078e0221 */
[----:B------:R-:W-:Y:S01]  /*0250*/  SHF.R.U32.HI R15, RZ, 0x1f, R2 ;  /* 0x0000001fff0f7819 */ /* 0x000fe20000011602 */
[----:B------:R-:W-:Y:S01]  /*0260*/  IMAD.IADD R12, R0, 0x1, -R13 ;  /* 0x00000001000c7824 */ /* 0x000fe200078e0a0d */
[----:B------:R-:W-:Y:S01]  /*0270*/  LEA.HI.SX32 R13, R6, R17, 0xe ;  /* 0x00000011060d7211 */ /* 0x000fe200078f72ff */
[--C-:B------:R-:W-:Y:S01]  /*0280*/  IMAD R19, R11, 0x10000, R30.reuse ;  /* 0x000100000b137824 */ /* 0x100fe200078e021e */
[----:B------:R-:W-:Y:S01]  /*0290*/  LEA.HI.SX32 R2, R2, R15, 0x10 ;  /* 0x0000000f02027211 */ /* 0x000fe200078f82ff */
[----:B------:R-:W-:Y:S01]  /*02a0*/  IMAD R15, R4, -0x1e000, R5 ;  /* 0xfffe2000040f7824 */ /* 0x000fe200078e0205 */
[----:B------:R-:W-:Y:S01]  /*02b0*/  SHF.R.S32.HI R5, RZ, 0x1f, R30 ;  /* 0x0000001fff057819 */ /* 0x000fe2000001141e */
[----:B------:R-:W-:Y:S01]  /*02c0*/  IMAD R6, R13, -0x78000, R7 ;  /* 0xfff880000d067824 */ /* 0x000fe200078e0207 */
[----:B------:R-:W-:Y:S01]  /*02d0*/  SHF.R.S32.HI R0, RZ, 0x1f, R19 ;  /* 0x0000001fff007819 */ /* 0x000fe20000011413 */
[----:B------:R-:W-:Y:S01]  /*02e0*/  IMAD R44, R15, 0x4, R9 ;  /* 0x000000040f2c7824 */ /* 0x000fe200078e0209 */
[----:B------:R-:W-:Y:S01]  /*02f0*/  LEA.HI R24, R5, R30, RZ, 0x4 ;  /* 0x0000001e05187211 */ /* 0x000fe200078f20ff */
[----:B------:R-:W-:Y:S01]  /*0300*/  IMAD R36, R15, 0x4, R8 ;  /* 0x000000040f247824 */ /* 0x000fe200078e0208 */
[----:B------:R-:W-:Y:S01]  /*0310*/  SHF.R.S32.HI R17, RZ, 0x1f, R6 ;  /* 0x0000001fff117819 */ /* 0x000fe20000011406 */
[----:B------:R-:W-:Y:S01]  /*0320*/  IMAD R41, R11, 0x10000, R44 ;  /* 0x000100000b297824 */ /* 0x000fe200078e022c */
[----:B------:R-:W-:Y:S01]  /*0330*/  LEA.HI R19, R0, R19, RZ, 0x10 ;  /* 0x0000001300137211 */ /* 0x000fe200078f80ff */
[----:B------:R-:W-:Y:S01]  /*0340*/  IMAD R14, R2, -0x1e000, R3 ;  /* 0xfffe2000020e7824 */ /* 0x000fe200078e0203 */
[----:B------:R-:W-:Y:S01]  /*0350*/  LOP3.LUT R3, R24, 0xfffffff0, RZ, 0xc0, !PT ;  /* 0xfffffff018037812 */ /* 0x000fe200078ec0ff */
[----:B------:R-:W-:Y:S01]  /*0360*/  IMAD R10, R15, 0x4, R12 ;  /* 0x000000040f0a7824 */ /* 0x000fe200078e020c */
[----:B------:R-:W-:Y:S01]  /*0370*/  SHF.R.S32.HI R0, RZ, 0x1f, R41 ;  /* 0x0000001fff007819 */ /* 0x000fe20000011429 */
[----:B------:R-:W-:Y:S01]  /*0380*/  IMAD R40, R11, 0x10000, R36 ;  /* 0x000100000b287824 */ /* 0x000fe200078e0224 */
[----:B------:R-:W-:Y:S01]  /*0390*/  LEA R56, R15, 0xffff0000, 0x2 ;  /* 0xffff00000f387811 */ /* 0x000fe200078e10ff */
[----:B------:R-:W-:Y:S01]  /*03a0*/  IMAD R27, R11, 0x10000, R10 ;  /* 0x000100000b1b7824 */ /* 0x000fe200078e020a */
[----:B------:R-:W-:Y:S01]  /*03b0*/  SHF.R.S32.HI R23, RZ, 0x1f, R36 ;  /* 0x0000001fff177819 */ /* 0x000fe20000011424 */
[----:B------:R-:W-:Y:S01]  /*03c0*/  IMAD.IADD R30, R30, 0x1, -R3 ;  /* 0x000000011e1e7824 */ /* 0x000fe200078e0a03 */
[----:B------:R-:W-:Y:S01]  /*03d0*/  LEA.HI R17, R17, R6, RZ, 0x4 ;  /* 0x0000000611117211 */ /* 0x000fe200078f20ff */
[----:B------:R-:W-:Y:S01]  /*03e0*/  IMAD R26, R13, 0x10000, R6 ;  /* 0x000100000d1a7824 */ /* 0x000fe200078e0206 */
[----:B------:R-:W-:Y:S01]  /*03f0*/  SHF.R.S32.HI R3, RZ, 0x1f, R40 ;  /* 0x0000001fff037819 */ /* 0x000fe20000011428 */
[----:B------:R-:W-:Y:S01]  /*0400*/  IMAD.HI R45, R56, 0x2aaaaaab, RZ ;  /* 0x2aaaaaab382d7827 */ /* 0x000fe200078e02ff */
[----:B------:R-:W-:-:S02]  /*0410*/  LEA.HI R41, R0, R41, RZ, 0x10 ;  /* 0x0000002900297211 */ /* 0x000fc400078f80ff */
[----:B------:R-:W-:Y:S01]  /*0420*/  LEA.HI R23, R23, R36, RZ, 0x4 ;  /* 0x0000002417177211 */ /* 0x000fe200078f20ff */
[----:B------:R-:W-:Y:S01]  /*0430*/  IMAD R4, R14, 0x4, R9 ;  /* 0x000000040e047824 */ /* 0x000fe200078e0209 */
[----:B------:R-:W-:Y:S01]  /*0440*/  SHF.R.S32.HI R0, RZ, 0x1f, R27 ;  /* 0x0000001fff007819 */ /* 0x000fe2000001141b */
[----:B------:R-:W-:Y:S01]  /*0450*/  IMAD.IADD R60, R9, 0x1, R56 ;  /* 0x00000001093c7824 */ /* 0x000fe200078e0238 */
[----:B------:R-:W-:Y:S01]  /*0460*/  LOP3.LUT R49, R17, 0xfffffff0, RZ, 0xc0, !PT ;  /* 0xfffffff011317812 */ /* 0x000fe200078ec0ff */
[----:B------:R-:W-:Y:S01]  /*0470*/  IMAD R21, R13, 0x10000, R4 ;  /* 0x000100000d157824 */ /* 0x000fe200078e0204 */
[----:B------:R-:W-:Y:S01]  /*0480*/  SHF.R.S32.HI R37, RZ, 0x1f, R44 ;  /* 0x0000001fff257819 */ /* 0x000fe2000001142c */
[----:B------:R-:W-:Y:S01]  /*0490*/  IMAD.HI R50, R60, 0x2aaaaaab, RZ ;  /* 0x2aaaaaab3c327827 */ /* 0x000fe200078e02ff */
[----:B------:R-:W-:Y:S02]  /*04a0*/  SHF.R.S32.HI R35, RZ, 0x1f, R10 ;  /* 0x0000001fff237819 */ /* 0x000fe4000001140a */
[----:B------:R-:W-:Y:S01]  /*04b0*/  LEA.HI R40, R3, R40, RZ, 0x10 ;  /* 0x0000002803287211 */ /* 0x000fe200078f80ff */
[----:B------:R-:W-:Y:S01]  /*04c0*/  IMAD.IADD R49, R6, 0x1, -R49 ;  /* 0x0000000106317824 */ /* 0x000fe200078e0a31 */
[----:B------:R-:W-:Y:S01]  /*04d0*/  LOP3.LUT R3, R23, 0xfffffff0, RZ, 0xc0, !PT ;  /* 0xfffffff017037812 */ /* 0x000fe200078ec0ff */
[----:B------:R-:W-:Y:S01]  /*04e0*/  IMAD R6, R14, 0x4, R8 ;  /* 0x000000040e067824 */ /* 0x000fe200078e0208 */
[----:B------:R-:W-:Y:S01]  /*04f0*/  SHF.R.S32.HI R5, RZ, 0x1f, R26 ;  /* 0x0000001fff057819 */ /* 0x000fe2000001141a */
[----:B------:R-:W-:Y:S01]  /*0500*/  IMAD.IADD R48, R8, 0x1, R56 ;  /* 0x0000000108307824 */ /* 0x000fe200078e0238 */
[----:B------:R-:W-:Y:S01]  /*0510*/  LEA.HI R27, R0, R27, RZ, 0x10 ;  /* 0x0000001b001b7211 */ /* 0x000fe200078f80ff */
[----:B------:R-:W-:Y:S01]  /*0520*/  IMAD.IADD R36, R36, 0x1, -R3 ;  /* 0x0000000124247824 */ /* 0x000fe200078e0a03 */
[----:B------:R-:W-:Y:S01]  /*0530*/  LEA.HI R37, R37, R44, RZ, 0x4 ;  /* 0x0000002c25257211 */ /* 0x000fe200078f20ff */
[----:B------:R-:W-:Y:S01]  /*0540*/  IMAD R20, R13, 0x10000, R6 ;  /* 0x000100000d147824 */ /* 0x000fe200078e0206 */
[----:B------:R-:W-:Y:S01]  /*0550*/  SHF.R.U32.HI R0, RZ, 0x1f, R45 ;  /* 0x0000001fff007819 */ /* 0x000fe2000001162d */
[----:B------:R-:W-:Y:S01]  /*0560*/  IMAD.IADD R28, R12, 0x1, R56 ;  /* 0x000000010c1c7824 */ /* 0x000fe200078e0238 */
[----:B------:R-:W-:Y:S01]  /*0570*/  LEA.HI R35, R35, R10, RZ, 0x4 ;  /* 0x0000000a23237211 */ /* 0x000fe200078f20ff */
[----:B------:R-:W-:Y:S01]  /*0580*/  IMAD.HI R29, R48, 0x2aaaaaab, RZ ;  /* 0x2aaaaaab301d7827 */ /* 0x000fe200078e02ff */
[----:B------:R-:W-:-:S02]  /*0590*/  LEA.HI R26, R5, R26, RZ, 0x10 ;  /* 0x0000001a051a7211 */ /* 0x000fc400078f80ff */
[----:B------:R-:W-:Y:S01]  /*05a0*/  LOP3.LUT R5, R37, 0xfffffff0, RZ, 0xc0, !PT ;  /* 0xfffffff025057812 */ /* 0x000fe200078ec0ff */
[----:B------:R-:W-:Y:S01]  /*05b0*/  IMAD.HI R51, R28, 0x2aaaaaab, RZ ;  /* 0x2aaaaaab1c337827 */ /* 0x000fe200078e02ff */
[----:B------:R-:W-:Y:S02]  /*05c0*/  LEA.HI.SX32 R45, R45, R0, 0x1e ;  /* 0x000000002d2d7211 */ /* 0x000fe400078ff2ff */
[----:B------:R-:W-:Y:S01]  /*05d0*/  LOP3.LUT R3, R35, 0xfffffff0, RZ, 0xc0, !PT ;  /* 0xfffffff023037812 */ /* 0x000fe200078ec0ff */
[----:B------:R-:W-:Y:S01]  /*05e0*/  IMAD R0, R14, 0x4, R12 ;  /* 0x000000040e007824 */ /* 0x000fe200078e020c */
[----:B------:R-:W-:Y:S01]  /*05f0*/  SHF.R.S32.HI R2, RZ, 0x1f, R21 ;  /* 0x0000001fff027819 */ /* 0x000fe20000011415 */
[----:B------:R-:W-:Y:S01]  /*0600*/  IMAD.IADD R44, R44, 0x1, -R5 ;  /* 0x000000012c2c7824 */ /* 0x000fe200078e0a05 */
[----:B------:R-:W-:Y:S01]  /*0610*/  SHF.R.S32.HI R5, RZ, 0x1f, R20 ;  /* 0x0000001fff057819 */ /* 0x000fe20000011414 */
[----:B------:R-:W-:Y:S01]  /*0620*/  IMAD R7, R13, 0x10000, R0 ;  /* 0x000100000d077824 */ /* 0x000fe200078e0200 */
[----:B------:R-:W-:Y:S01]  /*0630*/  LEA R25, R15, 0xfffd8000, 0x2 ;  /* 0xfffd80000f197811 */ /* 0x000fe200078e10ff */
[----:B------:R-:W-:Y:S01]  /*0640*/  IMAD.IADD R10, R10, 0x1, -R3 ;  /* 0x000000010a0a7824 */ /* 0x000fe200078e0a03 */
[----:B------:R-:W-:Y:S01]  /*0650*/  LEA R3, R14, 0xffff0000, 0x2 ;  /* 0xffff00000e037811 */ /* 0x000fe200078e10ff */
[C---:B------:R-:W-:Y:S01]  /*0660*/  IMAD R42, R11.reuse, 0x18000, R28 ;  /* 0x000180000b2a7824 */ /* 0x040fe200078e021c */
[----:B------:R-:W-:Y:S01]  /*0670*/  LEA.HI R21, R2, R21, RZ, 0x10 ;  /* 0x0000001502157211 */ /* 0x000fe200078f80ff */
[----:B------:R-:W-:Y:S01]  /*0680*/  IMAD R2, R11, 0x18000, R56 ;  /* 0x000180000b027824 */ /* 0x000fe200078e0238 */
[----:B------:R-:W-:Y:S01]  /*0690*/  LEA.HI R20, R5, R20, RZ, 0x10 ;  /* 0x0000001405147211 */ /* 0x000fe200078f80ff */
[----:B------:R-:W-:Y:S01]  /*06a0*/  IMAD.IADD R39, R8, 0x1, R25 ;  /* 0x0000000108277824 */ /* 0x000fe200078e0219 */
[----:B------:R-:W-:Y:S01]  /*06b0*/  SHF.R.S32.HI R16, RZ, 0x1f, R7 ;  /* 0x0000001fff107819 */ /* 0x000fe20000011407 */
[----:B------:R-:W-:Y:S01]  /*06c0*/  IMAD.HI R34, R3, 0x2aaaaaab, RZ ;  /* 0x2aaaaaab03227827 */ /* 0x000fe200078e02ff */
[----:B------:R-:W-:-:S02]  /*06d0*/  SHF.R.U32.HI R5, RZ, 0x1f, R50 ;  /* 0x0000001fff057819 */ /* 0x000fc40000011632 */
[----:B------:R-:W-:Y:S01]  /*06e0*/  LEA.HI R7, R16, R7, RZ, 0x10 ;  /* 0x0000000710077211 */ /* 0x000fe200078f80ff */
[----:B------:R-:W-:Y:S01]  /*06f0*/  IMAD.HI R46, R2, 0x2aaaaaab, RZ ;  /* 0x2aaaaaab022e7827 */ /* 0x000fe200078e02ff */
[----:B------:R-:W-:Y:S02]  /*0700*/  LEA.HI.SX32 R50, R50, R5, 0x1e ;  /* 0x0000000532327211 */ /* 0x000fe400078ff2ff */
[----:B------:R-:W-:Y:S01]  /*0710*/  SHF.R.U32.HI R5, RZ, 0x1f, R34 ;  /* 0x0000001fff057819 */ /* 0x000fe20000011622 */
[----:B------:R-:W-:Y:S01]  /*0720*/  IMAD.HI R16, R39, 0x2aaaaaab, RZ ;  /* 0x2aaaaaab27107827 */ /* 0x000fe200078e02ff */
[----:B------:R-:W-:Y:S02]  /*0730*/  SHF.R.U32.HI R31, RZ, 0x1f, R46 ;  /* 0x0000001fff1f7819 */ /* 0x000fe4000001162e */
[----:B------:R-:W-:Y:S01]  /*0740*/  LEA.HI.SX32 R34, R34, R5, 0x1e ;  /* 0x0000000522227211 */ /* 0x000fe200078ff2ff */
[----:B------:R-:W-:Y:S01]  /*0750*/  IMAD.IADD R38, R9, 0x1, R25 ;  /* 0x0000000109267824 */ /* 0x000fe200078e0219 */
[----:B------:R-:W-:Y:S01]  /*0760*/  SHF.R.U32.HI R43, RZ, 0x1f, R16 ;  /* 0x0000001fff2b7819 */ /* 0x000fe20000011610 */
[----:B------:R-:W-:Y:S01]  /*0770*/  IMAD R22, R11, 0x18000, R60 ;  /* 0x000180000b167824 */ /* 0x000fe200078e023c */
[----:B------:R-:W-:Y:S01]  /*0780*/  LEA.HI R46, R46, R31, RZ, 0x12 ;  /* 0x0000001f2e2e7211 */ /* 0x000fe200078f90ff */
[----:B------:R-:W-:Y:S01]  /*0790*/  IMAD.HI R54, R42, 0x2aaaaaab, RZ ;  /* 0x2aaaaaab2a367827 */ /* 0x000fe200078e02ff */
[----:B------:R-:W-:-:S02]  /*07a0*/  SHF.R.S32.HI R5, RZ, 0x1f, R6 ;  /* 0x0000001fff057819 */ /* 0x000fc40000011406 */
[----:B------:R-:W-:Y:S01]  /*07b0*/  SHF.R.S32.HI R31, RZ, 0x1f, R4 ;  /* 0x0000001fff1f7819 */ /* 0x000fe20000011404 */
[----:B------:R-:W-:Y:S01]  /*07c0*/  IMAD.HI R22, R22, 0x2aaaaaab, RZ ;  /* 0x2aaaaaab16167827 */ /* 0x000fe200078e02ff */
[----:B------:R-:W-:Y:S02]  /*07d0*/  SHF.R.U32.HI R18, RZ, 0x1f, R29 ;  /* 0x0000001fff127819 */ /* 0x000fe4000001161d */
[----:B------:R-:W-:Y:S01]  /*07e0*/  SHF.R.U32.HI R2, RZ, 0x1f, R51 ;  /* 0x0000001fff027819 */ /* 0x000fe20000011633 */
[----:B------:R-:W-:Y:S01]  /*07f0*/  IMAD R60, R50, -0x18, R60 ;  /* 0xffffffe8323c7824 */ /* 0x000fe200078e023c */
[----:B------:R-:W-:Y:S02]  /*0800*/  LEA.HI.SX32 R16, R16, R43, 0x1e ;  /* 0x0000002b10107211 */ /* 0x000fe400078ff2ff */
[----:B------:R-:W-:Y:S02]  /*0810*/  SHF.R.S32.HI R43, RZ, 0x1f, R0 ;  /* 0x0000001fff2b7819 */ /* 0x000fe40000011400 */
[----:B------:R-:W-:-:S02]  /*0820*/  LEA.HI R32, R5, R6, RZ, 0x4 ;  /* 0x0000000605207211 */ /* 0x000fc400078f20ff */
[----:B------:R-:W-:Y:S02]  /*0830*/  LEA.HI R31, R31, R4, RZ, 0x4 ;  /* 0x000000041f1f7211 */ /* 0x000fe400078f20ff */
[----:B------:R-:W-:Y:S01]  /*0840*/  LEA.HI.SX32 R29, R29, R18, 0x1e ;  /* 0x000000121d1d7211 */ /* 0x000fe200078ff2ff */
[----:B------:R-:W-:Y:S01]  /*0850*/  IMAD.HI R18, R38, 0x2aaaaaab, RZ ;  /* 0x2aaaaaab26127827 */ /* 0x000fe200078e02ff */
[----:B------:R-:W-:Y:S02]  /*0860*/  LEA.HI.SX32 R51, R51, R2, 0x1e ;  /* 0x0000000233337211 */ /* 0x000fe400078ff2ff */
[----:B------:R-:W-:Y:S02]  /*0870*/  LEA.HI R2, R43, R0, RZ, 0x4 ;  /* 0x000000002b027211 */ /* 0x000fe400078f20ff */
[----:B------:R-:W-:Y:S02]  /*0880*/  LOP3.LUT R5, R32, 0xfffffff0, RZ, 0xc0, !PT ;  /* 0xfffffff020057812 */ /* 0x000fe400078ec0ff */
[----:B------:R-:W-:-:S02]  /*0890*/  LOP3.LUT R43, R31, 0xfffffff0, RZ, 0xc0, !PT ;  /* 0xfffffff01f2b7812 */ /* 0x000fc400078ec0ff */
[----:B------:R-:W-:Y:S01]  /*08a0*/  SHF.R.U32.HI R47, RZ, 0x1f, R18 ;  /* 0x0000001fff2f7819 */ /* 0x000fe20000011612 */
[----:B------:R-:W-:Y:S01]  /*08b0*/  IMAD.IADD R6, R6, 0x1, -R5 ;  /* 0x0000000106067824 */ /* 0x000fe200078e0a05 */
[----:B------:R-:W-:Y:S01]  /*08c0*/  PRMT R19, R19, 0x7632, R19 ;  /* 0x0000763213137816 */ /* 0x000fe20000000013 */
[----:B------:R-:W-:Y:S01]  /*08d0*/  IMAD.IADD R5, R4, 0x1, -R43 ;  /* 0x0000000104057824 */ /* 0x000fe200078e0a2b */
[----:B------:R-:W-:Y:S01]  /*08e0*/  LEA.HI.SX32 R18, R18, R47, 0x1e ;  /* 0x0000002f12127211 */ /* 0x000fe200078ff2ff */
[----:B------:R-:W-:Y:S01]  /*08f0*/  IMAD R4, R11, 0x18000, R48 ;  /* 0x000180000b047824 */ /* 0x000fe200078e0230 */
[----:B------:R-:W-:Y:S01]  /*0900*/  LOP3.LUT R47, R2, 0xfffffff0, RZ, 0xc0, !PT ;  /* 0xfffffff0022f7812 */ /* 0x000fe200078ec0ff */
[----:B------:R-:W-:Y:S01]  /*0910*/  IMAD R43, R13, 0x18000, R3 ;  /* 0x000180000d2b7824 */ /* 0x000fe200078e0203 */
[----:B------:R-:W-:Y:S01]  /*0920*/  SHF.R.U32.HI R53, RZ, 0x1f, R22 ;  /* 0x0000001fff357819 */ /* 0x000fe20000011616 */
[----:B------:R-:W-:Y:S01]  /*0930*/  IMAD.HI R52, R4, 0x2aaaaaab, RZ ;  /* 0x2aaaaaab04347827 */ /* 0x000fe200078e02ff */
[----:B------:R-:W-:-:S02]  /*0940*/  PRMT R57, R26, 0xbb32, RZ ;  /* 0x0000bb321a397816 */ /* 0x000fc400000000ff */
[----:B------:R-:W-:Y:S01]  /*0950*/  LEA.HI R53, R22, R53, RZ, 0x12 ;  /* 0x0000003516357211 */ /* 0x000fe200078f90ff */
[----:B------:R-:W-:Y:S01]  /*0960*/  IMAD.IADD R0, R0, 0x1, -R47 ;  /* 0x0000000100007824 */ /* 0x000fe200078e0a2f */
[----:B------:R-:W-:Y:S01]  /*0970*/  SHF.R.U32.HI R47, RZ, 0x1f, R52 ;  /* 0x0000001fff2f7819 */ /* 0x000fe20000011634 */
[----:B------:R-:W-:Y:S01]  /*0980*/  IMAD.HI R55, R43, 0x2aaaaaab, RZ ;  /* 0x2aaaaaab2b377827 */ /* 0x000fe200078e02ff */
[----:B------:R-:W-:Y:S02]  /*0990*/  SHF.R.U32.HI R43, RZ, 0x1f, R54 ;  /* 0x0000001fff2b7819 */ /* 0x000fe40000011636 */
[----:B------:R-:W-:Y:S01]  /*09a0*/  LEA.HI R52, R52, R47, RZ, 0x12 ;  /* 0x0000002f34347211 */ /* 0x000fe200078f90ff */
[----:B------:R-:W-:Y:S01]  /*09b0*/  IMAD.IADD R4, R8, 0x1, R3 ;  /* 0x0000000108047824 */ /* 0x000fe200078e0203 */
[----:B------:R-:W-:Y:S02]  /*09c0*/  SHF.R.U32.HI R58, RZ, 0x1f, R55 ;  /* 0x0000001fff3a7819 */ /* 0x000fe40000011637 */
[----:B------:R-:W-:Y:S01]  /*09d0*/  LEA.HI R54, R54, R43, RZ, 0x12 ;  /* 0x0000002b36367211 */ /* 0x000fe200078f90ff */
[----:B------:R-:W-:Y:S01]  /*09e0*/  IMAD.HI R59, R4, 0x2aaaaaab, RZ ;  /* 0x2aaaaaab043b7827 */ /* 0x000fe200078e02ff */
[----:B------:R-:W-:-:S02]  /*09f0*/  SHF.R.U32.HI R43, RZ, 0x4, R24 ;  /* 0x00000004ff2b7819 */ /* 0x000fc40000011618 */
[----:B------:R-:W-:Y:S01]  /*0a00*/  PRMT R47, R19, 0xbb32, RZ ;  /* 0x0000bb32132f7816 */ /* 0x000fe200000000ff */
[--C-:B------:R-:W-:Y:S01]  /*0a10*/  IMAD R24, R11, 0x18000, R39.reuse ;  /* 0x000180000b187824 */ /* 0x100fe200078e0227 */
[----:B------:R-:W-:Y:S01]  /*0a20*/  LEA.HI R22, R55, R58, RZ, 0x12 ;  /* 0x0000003a37167211 */ /* 0x000fe200078f90ff */
[----:B------:R-:W-:Y:S01]  /*0a30*/  IMAD R39, R16, -0x18, R39 ;  /* 0xffffffe810277824 */ /* 0x000fe200078e0227 */
[----:B------:R-:W-:Y:S01]  /*0a40*/  PRMT R7, R26, 0x7632, R7 ;  /* 0x000076321a077816 */ /* 0x000fe20000000007 */
[----:B------:R-:W-:Y:S01]  /*0a50*/  IMAD.HI R24, R24, 0x2aaaaaab, RZ ;  /* 0x2aaaaaab18187827 */ /* 0x000fe200078e02ff */
[----:B------:R-:W-:Y:S02]  /*0a60*/  PRMT R55, R43, 0x9910, RZ ;  /* 0x000099102b377816 */ /* 0x000fe400000000ff */
[----:B------:R-:W-:Y:S02]  /*0a70*/  SHF.R.S32.HI R26, RZ, 0xf, R47 ;  /* 0x0000000fff1a7819 */ /* 0x000fe4000001142f */
[----:B------:R-:W-:-:S02]  /*0a80*/  SHF.R.S32.HI R47, RZ, 0xf, R57 ;  /* 0x0000000fff2f7819 */ /* 0x000fc40000011439 */
[----:B------:R-:W-:Y:S02]  /*0a90*/  SHF.R.U32.HI R42, RZ, 0x1f, R59 ;  /* 0x0000001fff2a7819 */ /* 0x000fe4000001163b */
[----:B------:R-:W-:Y:S02]  /*0aa0*/  SHF.R.S32.HI R55, RZ, 0xf, R55 ;  /* 0x0000000fff377819 */ /* 0x000fe40000011437 */
[----:B------:R-:W-:Y:S02]  /*0ab0*/  LOP3.LUT R58, R47, 0xffff, RZ, 0xc0, !PT ;  /* 0x0000ffff2f3a7812 */ /* 0x000fe400078ec0ff */
[----:B------:R-:W-:Y:S01]  /*0ac0*/  LEA.HI.SX32 R59, R59, R42, 0x1e ;  /* 0x0000002a3b3b7211 */ /* 0x000fe200078ff2ff */
[--C-:B------:R-:W-:Y:S01]  /*0ad0*/  IMAD R42, R11, 0x18000, R38.reuse ;  /* 0x000180000b2a7824 */ /* 0x100fe200078e0226 */
[----:B------:R-:W-:Y:S01]  /*0ae0*/  LOP3.LUT R26, R26, 0xffff, RZ, 0xc0, !PT ;  /* 0x0000ffff1a1a7812 */ /* 0x000fe200078ec0ff */
[----:B------:R-:W-:Y:S01]  /*0af0*/  IMAD R38, R18, -0x18, R38 ;  /* 0xffffffe812267824 */ /* 0x000fe200078e0226 */
[----:B------:R-:W-:Y:S01]  /*0b00*/  LOP3.LUT R62, R55, 0xffff, RZ, 0xc0, !PT ;  /* 0x0000ffff373e7812 */ /* 0x000fe200078ec0ff */
[----:B------:R-:W-:Y:S01]  /*0b10*/  IMAD.HI R42, R42, 0x2aaaaaab, RZ ;  /* 0x2aaaaaab2a2a7827 */ /* 0x000fe200078e02ff */
[----:B------:R-:W-:-:S02]  /*0b20*/  LEA.HI R47, R58, R7, RZ, 0x12 ;  /* 0x000000073a2f7211 */ /* 0x000fc400078f90ff */
[----:B------:R-:W-:Y:S02]  /*0b30*/  LEA.HI R26, R26, R19, RZ, 0x12 ;  /* 0x000000131a1a7211 */ /* 0x000fe400078f90ff */
[----:B------:R-:W-:Y:S02]  /*0b40*/  LEA.HI R55, R62, R43, RZ, 0x1c ;  /* 0x0000002b3e377211 */ /* 0x000fe400078fe0ff */
[----:B------:R-:W-:Y:S02]  /*0b50*/  SHF.R.U32.HI R57, RZ, 0x1f, R24 ;  /* 0x0000001fff397819 */ /* 0x000fe40000011618 */
[----:B------:R-:W-:Y:S02]  /*0b60*/  LOP3.LUT R47, R47, 0xfffc, RZ, 0xc0, !PT ;  /* 0x0000fffc2f2f7812 */ /* 0x000fe400078ec0ff */
[----:B------:R-:W-:Y:S02]  /*0b70*/  LOP3.LUT R26, R26, 0xfffc, RZ, 0xc0, !PT ;  /* 0x0000fffc1a1a7812 */ /* 0x000fe400078ec0ff */
[----:B------:R-:W-:Y:S01]  /*0b80*/  LOP3.LUT R55, R55, 0xf000, RZ, 0xc0, !PT ;  /* 0x0000f00037377812 */ /* 0x000fe200078ec0ff */
[----:B------:R-:W-:Y:S01]  /*0b90*/  IMAD.MOV R58, RZ, RZ, -R47 ;  /* 0x000000ffff3a7224 */ /* 0x000fe200078e0a2f */
[----:B------:R-:W-:Y:S01]  /*0ba0*/  LEA.HI R24, R24, R57, RZ, 0x12 ;  /* 0x0000003918187211 */ /* 0x000fe200078f90ff */
[----:B------:R-:W-:Y:S01]  /*0bb0*/  IMAD.MOV R26, RZ, RZ, -R26 ;  /* 0x000000ffff1a7224 */ /* 0x000fe200078e0a1a */
[----:B------:R-:W-:Y:S01]  /*0bc0*/  SHF.R.U32.HI R57, RZ, 0x1f, R42 ;  /* 0x0000001fff397819 */ /* 0x000fe2000001162a */
[----:B------:R-:W-:Y:S01]  /*0bd0*/  IMAD.MOV R55, RZ, RZ, -R55 ;  /* 0x000000ffff377224 */ /* 0x000fe200078e0a37 */
[----:B------:R-:W-:-:S02]  /*0be0*/  SHF.R.U32.HI R47, RZ, 0x4, R17 ;  /* 0x00000004ff2f7819 */ /* 0x000fc40000011611 */
[----:B------:R-:W-:Y:S02]  /*0bf0*/  LEA.HI R42, R42, R57, RZ, 0x12 ;  /* 0x000000392a2a7211 */ /* 0x000fe400078f90ff */
[----:B------:R-:W-:Y:S02]  /*0c00*/  PRMT R57, R47, 0x9910, RZ ;  /* 0x000099102f397816 */ /* 0x000fe400000000ff */
[----:B------:R-:W-:Y:S02]  /*0c10*/  PRMT R26, R26, 0x7710, RZ ;  /* 0x000077101a1a7816 */ /* 0x000fe400000000ff */
[----:B------:R-:W-:Y:S02]  /*0c20*/  PRMT R62, R55, 0x7710, RZ ;  /* 0x00007710373e7816 */ /* 0x000fe400000000ff */
[----:B------:R-:W-:Y:S01]  /*0c30*/  SHF.R.U32.HI R55, RZ, 0x4, R23 ;  /* 0x00000004ff377819 */ /* 0x000fe20000011617 */
[----:B------:R-:W-:Y:S01]  /*0c40*/  IMAD.MOV.U32 R23, RZ, RZ, R57 ;  /* 0x000000ffff177224 */ /* 0x000fe200078e0039 */
[----:B------:R-:W-:Y:S01]  /*0c50*/  PRMT R58, R58, 0x7710, RZ ;  /* 0x000077103a3a7816 */ /* 0x000fe200000000ff */
[----:B------:R-:W-:Y:S01]  /*0c60*/  IMAD.IADD R19, R19, 0x1, R26 ;  /* 0x0000000113137824 */ /* 0x000fe200078e021a */
[----:B------:R-:W-:Y:S01]  /*0c70*/  PRMT R57, R55, 0x9910, RZ ;  /* 0x0000991037397816 */ /* 0x000fe200000000ff */
[----:B------:R-:W-:Y:S01]  /*0c80*/  IMAD.IADD R26, R43, 0x1, R62 ;  /* 0x000000012b1a7824 */ /* 0x000fe200078e023e */
[----:B------:R-:W-:Y:S01]  /*0c90*/  PRMT R43, R40, 0x7632, R43 ;  /* 0x00007632282b7816 */ /* 0x000fe2000000002b */
[----:B------:R-:W-:Y:S01]  /*0ca0*/  IMAD.IADD R17, R7, 0x1, R58 ;  /* 0x0000000107117824 */ /* 0x000fe200078e023a */
[----:B------:R-:W-:-:S02]  /*0cb0*/  SHF.R.S32.HI R23, RZ, 0xf, R23 ;  /* 0x0000000fff177819 */ /* 0x000fc40000011417 */
[----:B------:R-:W-:Y:S02]  /*0cc0*/  PRMT R40, R40, 0xbb32, RZ ;  /* 0x0000bb3228287816 */ /* 0x000fe400000000ff */
[C---:B------:R-:W-:Y:S02]  /*0cd0*/  PRMT R7, R41.reuse, 0x7632, R7 ;  /* 0x0000763229077816 */ /* 0x040fe40000000007 */
[----:B------:R-:W-:Y:S02]  /*0ce0*/  PRMT R41, R41, 0xbb32, RZ ;  /* 0x0000bb3229297816 */ /* 0x000fe400000000ff */
[----:B------:R-:W-:Y:S02]  /*0cf0*/  LOP3.LUT R58, R23, 0xffff, RZ, 0xc0, !PT ;  /* 0x0000ffff173a7812 */ /* 0x000fe400078ec0ff */
[----:B------:R-:W-:Y:S02]  /*0d00*/  SHF.R.S32.HI R23, RZ, 0xf, R40 ;  /* 0x0000000fff177819 */ /* 0x000fe40000011428 */
[----:B------:R-:W-:Y:S01]  /*0d10*/  SHF.R.S32.HI R40, RZ, 0xf, R57 ;  /* 0x0000000fff287819 */ /* 0x000fe20000011439 */
[----:B------:R-:W-:Y:S01]  /*0d20*/  IMAD.MOV.U32 R57, RZ, RZ, R41 ;  /* 0x000000ffff397224 */ /* 0x000fe200078e0029 */
[----:B------:R-:W-:-:S02]  /*0d30*/  LEA.HI R41, R58, R47, RZ, 0x1c ;  /* 0x0000002f3a297211 */ /* 0x000fc400078fe0ff */
[----:B------:R-:W-:Y:S02]  /*0d40*/  LOP3.LUT R58, R23, 0xffff, RZ, 0xc0, !PT ;  /* 0x0000ffff173a7812 */ /* 0x000fe400078ec0ff */
[----:B------:R-:W-:Y:S02]  /*0d50*/  LOP3.LUT R62, R40, 0xffff, RZ, 0xc0, !PT ;  /* 0x0000ffff283e7812 */ /* 0x000fe400078ec0ff */
[----:B------:R-:W-:Y:S02]  /*0d60*/  SHF.R.S32.HI R40, RZ, 0xf, R57 ;  /* 0x0000000fff287819 */ /* 0x000fe40000011439 */
[----:B------:R-:W-:Y:S02]  /*0d70*/  LOP3.LUT R57, R41, 0xf000, RZ, 0xc0, !PT ;  /* 0x0000f00029397812 */ /* 0x000fe400078ec0ff */
[----:B------:R-:W-:Y:S02]  /*0d80*/  LEA.HI R23, R58, R43, RZ, 0x12 ;  /* 0x0000002b3a177211 */ /* 0x000fe400078f90ff */
[----:B------:R-:W-:Y:S01]  /*0d90*/  LEA.HI R41, R62, R55, RZ, 0x1c ;  /* 0x000000373e297211 */ /* 0x000fe200078fe0ff */
[----:B------:R-:W-:Y:S01]  /*0da0*/  IMAD.MOV R57, RZ, RZ, -R57 ;  /* 0x000000ffff397224 */ /* 0x000fe200078e0a39 */
[----:B------:R-:W-:-:S02]  /*0db0*/  LOP3.LUT R40, R40, 0xffff, RZ, 0xc0, !PT ;  /* 0x0000ffff28287812 */ /* 0x000fc400078ec0ff */
[----:B------:R-:W-:Y:S02]  /*0dc0*/  LOP3.LUT R23, R23, 0xfffc, RZ, 0xc0, !PT ;  /* 0x0000fffc17177812 */ /* 0x000fe400078ec0ff */
[----:B------:R-:W-:Y:S02]  /*0dd0*/  LOP3.LUT R41, R41, 0xf000, RZ, 0xc0, !PT ;  /* 0x0000f00029297812 */ /* 0x000fe400078ec0ff */
[----:B------:R-:W-:Y:S02]  /*0de0*/  LEA.HI R40, R40, R7, RZ, 0x12 ;  /* 0x0000000728287211 */ /* 0x000fe400078f90ff */
[----:B------:R-:W-:Y:S01]  /*0df0*/  PRMT R58, R57, 0x7710, RZ ;  /* 0x00007710393a7816 */ /* 0x000fe200000000ff */
[----:B------:R-:W-:Y:S01]  /*0e00*/  IMAD.MOV R57, RZ, RZ, -R23 ;  /* 0x000000ffff397224 */ /* 0x000fe200078e0a17 */
[----:B------:R-:W-:Y:S01]  /*0e10*/  LOP3.LUT R40, R40, 0xfffc, RZ, 0xc0, !PT ;  /* 0x0000fffc28287812 */ /* 0x000fe200078ec0ff */
[----:B------:R-:W-:Y:S01]  /*0e20*/  IMAD.MOV R41, RZ, RZ, -R41 ;  /* 0x000000ffff297224 */ /* 0x000fe200078e0a29 */
[----:B------:R-:W-:Y:S01]  /*0e30*/  SHF.R.U32.HI R63, RZ, 0x4, R37 ;  /* 0x00000004ff3f7819 */ /* 0x000fe20000011625 */
[----:B------:R-:W-:Y:S01]  /*0e40*/  IMAD.IADD R23, R47, 0x1, R58 ;  /* 0x000000012f177824 */ /* 0x000fe200078e023a */
[----:B------:R-:W-:-:S02]  /*0e50*/  PRMT R58, R57, 0x7710, RZ ;  /* 0x00007710393a7816 */ /* 0x000fc400000000ff */
[----:B------:R-:W-:Y:S01]  /*0e60*/  PRMT R62, R41, 0x7710, RZ ;  /* 0x00007710293e7816 */ /* 0x000fe200000000ff */
[----:B------:R-:W-:Y:S01]  /*0e70*/  IMAD.MOV R41, RZ, RZ, -R40 ;  /* 0x000000ffff297224 */ /* 0x000fe200078e0a28 */
[----:B------:R-:W-:Y:S01]  /*0e80*/  SHF.R.U32.HI R37, RZ, 0x4, R35 ;  /* 0x00000004ff257819 */ /* 0x000fe20000011623 */
[----:B------:R-:W-:Y:S01]  /*0e90*/  IMAD.IADD R43, R43, 0x1, R58 ;  /* 0x000000012b2b7824 */ /* 0x000fe200078e023a */
[----:B------:R-:W-:Y:S01]  /*0ea0*/  PRMT R35, R27, 0xbb32, RZ ;  /* 0x0000bb321b237816 */ /* 0x000fe200000000ff */
[----:B------:R-:W-:Y:S01]  /*0eb0*/  IMAD.IADD R40, R55, 0x1, R62 ;  /* 0x0000000137287824 */ /* 0x000fe200078e023e */
[----:B------:R-:W-:Y:S02]  /*0ec0*/  PRMT R58, R41, 0x7710, RZ ;  /* 0x00007710293a7816 */ /* 0x000fe400000000ff */
[----:B------:R-:W-:Y:S02]  /*0ed0*/  PRMT R41, R63, 0x9910, RZ ;  /* 0x000099103f297816 */ /* 0x000fe400000000ff */
[----:B------:R-:W-:Y:S01]  /*0ee0*/  PRMT R47, R37, 0x9910, RZ ;  /* 0x00009910252f7816 */ /* 0x000fe200000000ff */
[----:B------:R-:W-:Y:S01]  /*0ef0*/  IMAD.IADD R55, R7, 0x1, R58 ;  /* 0x0000000107377824 */ /* 0x000fe200078e023a */
[----:B------:R-:W-:-:S02]  /*0f00*/  SHF.R.S32.HI R41, RZ, 0xf, R41 ;  /* 0x0000000fff297819 */ /* 0x000fc40000011429 */
[----:B------:R-:W-:Y:S02]  /*0f10*/  SHF.R.S32.HI R35, RZ, 0xf, R35 ;  /* 0x0000000fff237819 */ /* 0x000fe40000011423 */
[----:B------:R-:W-:Y:S02]  /*0f20*/  LOP3.LUT R62, R41, 0xffff, RZ, 0xc0, !PT ;  /* 0x0000ffff293e7812 */ /* 0x000fe400078ec0ff */
[----:B------:R-:W-:Y:S02]  /*0f30*/  PRMT R27, R27, 0x7632, R27 ;  /* 0x000076321b1b7816 */ /* 0x000fe4000000001b */
[----:B------:R-:W-:Y:S02]  /*0f40*/  SHF.R.S32.HI R47, RZ, 0xf, R47 ;  /* 0x0000000fff2f7819 */ /* 0x000fe4000001142f */
[----:B------:R-:W-:Y:S02]  /*0f50*/  LOP3.LUT R58, R35, 0xffff, RZ, 0xc0, !PT ;  /* 0x0000ffff233a7812 */ /* 0x000fe400078ec0ff */
[----:B------:R-:W-:-:S02]  /*0f60*/  LEA.HI R41, R62, R63, RZ, 0x1c ;  /* 0x0000003f3e297211 */ /* 0x000fc400078fe0ff */
[----:B------:R-:W-:Y:S02]  /*0f70*/  PRMT R57, R45, 0x9910, RZ ;  /* 0x000099102d397816 */ /* 0x000fe400000000ff */
[----:B------:R-:W-:Y:S02]  /*0f80*/  LOP3.LUT R62, R47, 0xffff, RZ, 0xc0, !PT ;  /* 0x0000ffff2f3e7812 */ /* 0x000fe400078ec0ff */
[----:B------:R-:W-:Y:S02]  /*0f90*/  LEA.HI R35, R58, R27, RZ, 0x12 ;  /* 0x0000001b3a237211 */ /* 0x000fe400078f90ff */
[----:B------:R-:W-:Y:S02]  /*0fa0*/  LOP3.LUT R41, R41, 0xf000, RZ, 0xc0, !PT ;  /* 0x0000f00029297812 */ /* 0x000fe400078ec0ff */
[----:B------:R-:W-:Y:S02]  /*0fb0*/  SHF.R.S32.HI R57, RZ, 0xf, R57 ;  /* 0x0000000fff397819 */ /* 0x000fe40000011439 */
[----:B------:R-:W-:Y:S01]  /*0fc0*/  LEA.HI R47, R62, R37, RZ, 0x1c ;  /* 0x000000253e2f7211 */ /* 0x000fe200078fe0ff */
[----:B------:R-:W-:Y:S01]  /*0fd0*/  IMAD.MOV R62, RZ, RZ, -R41 ;  /* 0x000000ffff3e7224 */ /* 0x000fe200078e0a29 */
[----:B------:R-:W-:-:S02]  /*0fe0*/  LOP3.LUT R35, R35, 0xfffc, RZ, 0xc0, !PT ;  /* 0x0000fffc23237812 */ /* 0x000fc400078ec0ff */
[----:B------:R-:W-:Y:S02]  /*0ff0*/  LOP3.LUT R58, R57, 0xffff, RZ, 0xc0, !PT ;  /* 0x0000ffff393a7812 */ /* 0x000fe400078ec0ff */
[----:B------:R-:W-:Y:S01]  /*1000*/  LOP3.LUT R47, R47, 0xf000, RZ, 0xc0, !PT ;  /* 0x0000f0002f2f7812 */ /* 0x000fe200078ec0ff */
[----:B------:R-:W-:Y:S01]  /*1010*/  IMAD.MOV R41, RZ, RZ, -R35 ;  /* 0x000000ffff297224 */ /* 0x000fe200078e0a23 */
[----:B------:R-:W-:Y:S02]  /*1020*/  LEA.HI R35, R58, R45, RZ, 0x1c ;  /* 0x0000002d3a237211 */ /* 0x000fe400078fe0ff */
[----:B------:R-:W-:Y:S01]  /*1030*/  PRMT R62, R62, 0x7710, RZ ;  /* 0x000077103e3e7816 */ /* 0x000fe200000000ff */
[----:B------:R-:W-:Y:S01]  /*1040*/  IMAD.MOV R47, RZ, RZ, -R47 ;  /* 0x000000ffff2f7224 */ /* 0x000fe200078e0a2f */
[----:B------:R-:W-:Y:S01]  /*1050*/  PRMT R58, R41, 0x7710, RZ ;  /* 0x00007710293a7816 */ /* 0x000fe200000000ff */
[----:B------:R-:W-:Y:S01]  /*1060*/  IMAD R41, R45, -0x18, R56 ;  /* 0xffffffe82d297824 */ /* 0x000fe200078e0238 */
[----:B------:R-:W-:Y:S01]  /*1070*/  LOP3.LUT R35, R35, 0xf000, RZ, 0xc0, !PT ;  /* 0x0000f00023237812 */ /* 0x000fe200078ec0ff */
[----:B------:R-:W-:Y:S01]  /*1080*/  IMAD.IADD R63, R63, 0x1, R62 ;  /* 0x000000013f3f7824 */ /* 0x000fe200078e023e */
[----:B------:R-:W-:Y:S01]  /*1090*/  PRMT R62, R47, 0x7710, RZ ;  /* 0x000077102f3e7816 */ /* 0x000fe200000000ff */
[----:B------:R-:W-:Y:S01]  /*10a0*/  IMAD.IADD R27, R27, 0x1, R58 ;  /* 0x000000011b1b7824 */ /* 0x000fe200078e023a */
[----:B------:R-:W-:Y:S01]  /*10b0*/  PRMT R57, R21, 0xbb32, RZ ;  /* 0x0000bb3215397816 */ /* 0x000fe200000000ff */
[----:B------:R-:W-:Y:S01]  /*10c0*/  IMAD.MOV R58, RZ, RZ, -R35 ;  /* 0x000000ffff3a7224 */ /* 0x000fe200078e0a23 */
[----:B------:R-:W-:Y:S01]  /*10d0*/  SHF.R.U32.HI R35, RZ, 0x4, R32 ;  /* 0x00000004ff237819 */ /* 0x000fe20000011620 */
[----:B------:R-:W-:Y:S01]  /*10e0*/  IMAD.IADD R32, R37, 0x1, R62 ;  /* 0x0000000125207824 */ /* 0x000fe200078e023e */
[----:B------:R-:W-:-:S02]  /*10f0*/  PRMT R37, R20, 0xbb32, RZ ;  /* 0x0000bb3214257816 */ /* 0x000fc400000000ff */
[----:B------:R-:W-:Y:S02]  /*1100*/  PRMT R47, R35, 0x9910, RZ ;  /* 0x00009910232f7816 */ /* 0x000fe400000000ff */
[----:B------:R-:W-:Y:S02]  /*1110*/  PRMT R58, R58, 0x7710, RZ ;  /* 0x000077103a3a7816 */ /* 0x000fe400000000ff */
[----:B------:R-:W-:Y:S02]  /*1120*/  SHF.R.S32.HI R37, RZ, 0xf, R37 ;  /* 0x0000000fff257819 */ /* 0x000fe40000011425 */
[----:B------:R-:W-:Y:S01]  /*1130*/  SHF.R.S32.HI R47, RZ, 0xf, R47 ;  /* 0x0000000fff2f7819 */ /* 0x000fe2000001142f */
[----:B------:R-:W-:Y:S01]  /*1140*/  IMAD.IADD R45, R45, 0x1, R58 ;  /* 0x000000012d2d7824 */ /* 0x000fe200078e023a */
[----:B------:R-:W-:Y:S02]  /*1150*/  PRMT R7, R20, 0x7632, R7 ;  /* 0x0000763214077816 */ /* 0x000fe40000000007 */
[----:B------:R-:W-:-:S02]  /*1160*/  LOP3.LUT R56, R37, 0xffff, RZ, 0xc0, !PT ;  /* 0x0000ffff25387812 */ /* 0x000fc400078ec0ff */
[----:B------:R-:W-:Y:S02]  /*1170*/  LOP3.LUT R58, R47, 0xffff, RZ, 0xc0, !PT ;  /* 0x0000ffff2f3a7812 */ /* 0x000fe400078ec0ff */
[----:B------:R-:W-:Y:S02]  /*1180*/  SHF.R.U32.HI R20, RZ, 0x4, R31 ;  /* 0x00000004ff147819 */ /* 0x000fe4000001161f */
[----:B------:R-:W-:Y:S02]  /*1190*/  SHF.R.S32.HI R47, RZ, 0xf, R57 ;  /* 0x0000000fff2f7819 */ /* 0x000fe40000011439 */
[----:B------:R-:W-:Y:S02]  /*11a0*/  LEA.HI R31, R56, R7, RZ, 0x12 ;  /* 0x00000007381f7211 */ /* 0x000fe400078f90ff */
[----:B------:R-:W-:Y:S02]  /*11b0*/  PRMT R37, R21, 0x7632, R37 ;  /* 0x0000763215257816 */ /* 0x000fe40000000025 */
[----:B------:R-:W-:-:S02]  /*11c0*/  LEA.HI R21, R58, R35, RZ, 0x1c ;  /* 0x000000233a157211 */ /* 0x000fc400078fe0ff */
[----:B------:R-:W-:Y:S02]  /*11d0*/  LOP3.LUT R56, R47, 0xffff, RZ, 0xc0, !PT ;  /* 0x0000ffff2f387812 */ /* 0x000fe400078ec0ff */
[----:B------:R-:W-:Y:S02]  /*11e0*/  LOP3.LUT R31, R31, 0xfffc, RZ, 0xc0, !PT ;  /* 0x0000fffc1f1f7812 */ /* 0x000fe400078ec0ff */
[----:B------:R-:W-:Y:S02]  /*11f0*/  PRMT R57, R20, 0x9910, RZ ;  /* 0x0000991014397816 */ /* 0x000fe400000000ff */
[----:B------:R-:W-:Y:S02]  /*1200*/  LOP3.LUT R47, R21, 0xf000, RZ, 0xc0, !PT ;  /* 0x0000f000152f7812 */ /* 0x000fe400078ec0ff */
[----:B------:R-:W-:Y:S01]  /*1210*/  LEA.HI R21, R56, R37, RZ, 0x12 ;  /* 0x0000002538157211 */ /* 0x000fe200078f90ff */
[----:B------:R-:W-:Y:S01]  /*1220*/  IMAD.MOV R56, RZ, RZ, -R31 ;  /* 0x000000ffff387224 */ /* 0x000fe200078e0a1f */
[----:B------:R-:W-:Y:S01]  /*1230*/  PRMT R61, R50, 0x9910, RZ ;  /* 0x00009910323d7816 */ /* 0x000fe200000000ff */
[----:B------:R-:W-:Y:S01]  /*1240*/  IMAD.MOV.U32 R31, RZ, RZ, R57 ;  /* 0x000000ffff1f7224 */ /* 0x000fe200078e0039 */
[----:B------:R-:W-:Y:S01]  /*1250*/  LOP3.LUT R21, R21, 0xfffc, RZ, 0xc0, !PT ;  /* 0x0000fffc15157812 */ /* 0x000fe200078ec0ff */
[----:B------:R-:W-:Y:S01]  /*1260*/  IMAD.MOV R58, RZ, RZ, -R47 ;  /* 0x000000ffff3a7224 */ /* 0x000fe200078e0a2f */
[----:B------:R-:W-:-:S02]  /*1270*/  PRMT R56, R56, 0x7710, RZ ;  /* 0x0000771038387816 */ /* 0x000fc400000000ff */
[----:B------:R-:W-:Y:S01]  /*1280*/  SHF.R.S32.HI R47, RZ, 0xf, R31 ;  /* 0x0000000fff2f7819 */ /* 0x000fe2000001141f */
[----:B------:R-:W-:Y:S01]  /*1290*/  IMAD.MOV R21, RZ, RZ, -R21 ;  /* 0x000000ffff157224 */ /* 0x000fe200078e0a15 */
[----:B------:R-:W-:Y:S01]  /*12a0*/  PRMT R58, R58, 0x7710, RZ ;  /* 0x000077103a3a7816 */ /* 0x000fe200000000ff */
[----:B------:R-:W-:Y:S01]  /*12b0*/  IMAD.IADD R31, R7, 0x1, R56 ;  /* 0x00000001071f7824 */ /* 0x000fe200078e0238 */
[----:B------:R-:W-:Y:S02]  /*12c0*/  LOP3.LUT R47, R47, 0xffff, RZ, 0xc0, !PT ;  /* 0x0000ffff2f2f7812 */ /* 0x000fe400078ec0ff */
[----:B------:R-:W-:Y:S01]  /*12d0*/  PRMT R57, R7, 0xbb32, RZ ;  /* 0x0000bb3207397816 */ /* 0x000fe200000000ff */
[----:B------:R-:W-:Y:S01]  /*12e0*/  IMAD.IADD R56, R35, 0x1, R58 ;  /* 0x0000000123387824 */ /* 0x000fe200078e023a */
[----:B------:R-:W-:Y:S02]  /*12f0*/  PRMT R58, R21, 0x7710, RZ ;  /* 0x00007710153a7816 */ /* 0x000fe400000000ff */
[----:B------:R-:W-:Y:S01]  /*1300*/  LEA.HI R35, R47, R20, RZ, 0x1c ;  /* 0x000000142f237211 */ /* 0x000fe200078fe0ff */
[----:B------:R-:W-:Y:S01]  /*1310*/  IMAD.MOV.U32 R47, RZ, RZ, R57 ;  /* 0x000000ffff2f7224 */ /* 0x000fe200078e0039 */
[----:B------:R-:W-:Y:S01]  /*1320*/  SHF.R.U32.HI R21, RZ, 0x4, R2 ;  /* 0x00000004ff157819 */ /* 0x000fe20000011602 */
[----:B------:R-:W-:Y:S01]  /*1330*/  IMAD.IADD R2, R37, 0x1, R58 ;  /* 0x0000000125027824 */ /* 0x000fe200078e023a */
[----:B------:R-:W-:-:S02]  /*1340*/  LOP3.LUT R37, R35, 0xf000, RZ, 0xc0, !PT ;  /* 0x0000f00023257812 */ /* 0x000fc400078ec0ff */
[----:B------:R-:W-:Y:S02]  /*1350*/  PRMT R57, R21, 0x9910, RZ ;  /* 0x0000991015397816 */ /* 0x000fe400000000ff */
[----:B------:R-:W-:Y:S01]  /*1360*/  PRMT R35, R7, 0x7632, R35 ;  /* 0x0000763207237816 */ /* 0x000fe20000000023 */
[----:B------:R-:W-:Y:S01]  /*1370*/  IMAD.MOV R37, RZ, RZ, -R37 ;  /* 0x000000ffff257224 */ /* 0x000fe200078e0a25 */
[----:B------:R-:W-:Y:S01]  /*1380*/  SHF.R.S32.HI R7, RZ, 0xf, R47 ;  /* 0x0000000fff077819 */ /* 0x000fe2000001142f */
[----:B------:R-:W-:Y:S01]  /*1390*/  IMAD.MOV.U32 R47, RZ, RZ, R57 ;  /* 0x000000ffff2f7224 */ /* 0x000fe200078e0039 */
[----:B------:R-:W-:Y:S02]  /*13a0*/  PRMT R57, R29, 0x9910, RZ ;  /* 0x000099101d397816 */ /* 0x000fe400000000ff */
[----:B------:R-:W-:Y:S02]  /*13b0*/  LOP3.LUT R58, R7, 0xffff, RZ, 0xc0, !PT ;  /* 0x0000ffff073a7812 */ /* 0x000fe400078ec0ff */
[----:B------:R-:W-:-:S02]  /*13c0*/  PRMT R7, R37, 0x7710, RZ ;  /* 0x0000771025077816 */ /* 0x000fc400000000ff */
[----:B------:R-:W-:Y:S02]  /*13d0*/  SHF.R.S32.HI R47, RZ, 0xf, R47 ;  /* 0x0000000fff2f7819 */ /* 0x000fe4000001142f */
[----:B------:R-:W-:Y:S01]  /*13e0*/  LEA.HI R37, R58, R35, RZ, 0x12 ;  /* 0x000000233a257211 */ /* 0x000fe200078f90ff */
[----:B------:R-:W-:Y:S01]  /*13f0*/  IMAD.IADD R7, R20, 0x1, R7 ;  /* 0x0000000114077824 */ /* 0x000fe200078e0207 */
[----:B------:R-:W-:Y:S02]  /*1400*/  LOP3.LUT R20, R47, 0xffff, RZ, 0xc0, !PT ;  /* 0x0000ffff2f147812 */ /* 0x000fe400078ec0ff */
[----:B------:R-:W-:Y:S02]  /*1410*/  LOP3.LUT R37, R37, 0xfffc, RZ, 0xc0, !PT ;  /* 0x0000fffc25257812 */ /* 0x000fe400078ec0ff */
[----:B------:R-:W-:Y:S02]  /*1420*/  SHF.R.S32.HI R47, RZ, 0xf, R57 ;  /* 0x0000000fff2f7819 */ /* 0x000fe40000011439 */
[----:B------:R-:W-:Y:S01]  /*1430*/  LEA.HI R20, R20, R21, RZ, 0x1c ;  /* 0x0000001514147211 */ /* 0x000fe200078fe0ff */
[----:B------:R-:W-:Y:S01]  /*1440*/  IMAD.MOV R57, RZ, RZ, -R37 ;  /* 0x000000ffff397224 */ /* 0x000fe200078e0a25 */
[----:B------:R-:W-:Y:S01]  /*1450*/  LOP3.LUT R58, R47, 0xffff, RZ, 0xc0, !PT ;  /* 0x0000ffff2f3a7812 */ /* 0x000fe200078ec0ff */
[----:B------:R-:W-:Y:S01]  /*1460*/  IMAD.MOV.U32 R47, RZ, RZ, R61 ;  /* 0x000000ffff2f7224 */ /* 0x000fe200078e003d */
[----:B------:R-:W-:Y:S01]  /*1470*/  LOP3.LUT R20, R20, 0xf000, RZ, 0xc0, !PT ;  /* 0x0000f00014147812 */ /* 0x000fe200078ec0ff */
[----:B------:R-:W-:Y:S01]  /*1480*/  IMAD R61, R29, -0x18, R48 ;  /* 0xffffffe81d3d7824 */ /* 0x000fe200078e0230 */
[----:B------:R-:W-:-:S02]  /*1490*/  LEA.HI R37, R58, R29, RZ, 0x1c ;  /* 0x0000001d3a257211 */ /* 0x000fc400078fe0ff */
[----:B------:R-:W-:Y:S01]  /*14a0*/  PRMT R58, R57, 0x7710, RZ ;  /* 0x00007710393a7816 */ /* 0x000fe200000000ff */
[----:B------:R-:W-:Y:S01]  /*14b0*/  IMAD.MOV R57, RZ, RZ, -R20 ;  /* 0x000000ffff397224 */ /* 0x000fe200078e0a14 */
[----:B------:R-:W-:Y:S02]  /*14c0*/  SHF.R.S32.HI R47, RZ, 0xf, R47 ;  /* 0x0000000fff2f7819 */ /* 0x000fe4000001142f */
[----:B------:R-:W-:Y:S01]  /*14d0*/  LOP3.LUT R37, R37, 0xf000, RZ, 0xc0, !PT ;  /* 0x0000f00025257812 */ /* 0x000fe200078ec0ff */
[----:B------:R-:W-:Y:S01]  /*14e0*/  IMAD.IADD R20, R35, 0x1, R58 ;  /* 0x0000000123147824 */ /* 0x000fe200078e023a */
[----:B------:R-:W-:Y:S02]  /*14f0*/  LOP3.LUT R35, R47, 0xffff, RZ, 0xc0, !PT ;  /* 0x0000ffff2f237812 */ /* 0x000fe400078ec0ff */
[----:B------:R-:W-:Y:S01]  /*1500*/  PRMT R58, R57, 0x7710, RZ ;  /* 0x00007710393a7816 */ /* 0x000fe200000000ff */
[----:B------:R-:W-:Y:S01]  /*1510*/  IMAD.MOV R37, RZ, RZ, -R37 ;  /* 0x000000ffff257224 */ /* 0x000fe200078e0a25 */
[----:B------:R-:W-:-:S02]  /*1520*/  LEA.HI R35, R35, R50, RZ, 0x1c ;  /* 0x0000003223237211 */ /* 0x000fc400078fe0ff */
[----:B------:R-:W-:Y:S01]  /*1530*/  PRMT R47, R46, 0x9910, RZ ;  /* 0x000099102e2f7816 */ /* 0x000fe200000000ff */
[----:B------:R-:W-:Y:S01]  /*1540*/  IMAD.IADD R21, R21, 0x1, R58 ;  /* 0x0000000115157824 */ /* 0x000fe200078e023a */
[----:B------:R-:W-:Y:S02]  /*1550*/  PRMT R58, R37, 0x7710, RZ ;  /* 0x00007710253a7816 */ /* 0x000fe400000000ff */
[----:B------:R-:W-:Y:S02]  /*1560*/  LOP3.LUT R37, R35, 0xf000, RZ, 0xc0, !PT ;  /* 0x0000f00023257812 */ /* 0x000fe400078ec0ff */
[----:B------:R-:W-:Y:S01]  /*1570*/  SHF.R.S32.HI R35, RZ, 0xf, R47 ;  /* 0x0000000fff237819 */ /* 0x000fe2000001142f */
[----:B------:R-:W-:Y:S01]  /*1580*/  IMAD.IADD R29, R29, 0x1, R58 ;  /* 0x000000011d1d7824 */ /* 0x000fe200078e023a */
[----:B------:R-:W-:Y:S01]  /*1590*/  PRMT R47, R51, 0x9910, RZ ;  /* 0x00009910332f7816 */ /* 0x000fe200000000ff */
[----:B------:R-:W-:Y:S01]  /*15a0*/  IMAD.MOV R37, RZ, RZ, -R37 ;  /* 0x000000ffff257224 */ /* 0x000fe200078e0a25 */
[----:B------:R-:W-:-:S02]  /*15b0*/  LOP3.LUT R35, R35, 0xffff, RZ, 0xc0, !PT ;  /* 0x0000ffff23237812 */ /* 0x000fc400078ec0ff */
[----:B------:R-:W-:Y:S02]  /*15c0*/  PRMT R48, R16, 0x9910, RZ ;  /* 0x0000991010307816 */ /* 0x000fe400000000ff */
[----:B------:R-:W-:Y:S02]  /*15d0*/  PRMT R37, R37, 0x7710, RZ ;  /* 0x0000771025257816 */ /* 0x000fe400000000ff */
[----:B------:R-:W-:Y:S02]  /*15e0*/  LEA.HI R35, R35, R46, RZ, 0x12 ;  /* 0x0000002e23237211 */ /* 0x000fe400078f90ff */
[----:B------:R-:W-:Y:S01]  /*15f0*/  PRMT R58, R18, 0x9910, RZ ;  /* 0x00009910123a7816 */ /* 0x000fe200000000ff */
[----:B------:R-:W-:Y:S01]  /*1600*/  IMAD.IADD R50, R50, 0x1, R37 ;  /* 0x0000000132327824 */ /* 0x000fe200078e0225 */
[----:B------:R-:W-:Y:S01]  /*1610*/  SHF.R.S32.HI R37, RZ, 0xf, R47 ;  /* 0x0000000fff257819 */ /* 0x000fe2000001142f */
[----:B------:R-:W-:Y:S01]  /*1620*/  IMAD.MOV.U32 R47, RZ, RZ, R48 ;  /* 0x000000ffff2f7224 */ /* 0x000fe200078e0030 */
[----:B------:R-:W-:-:S02]  /*1630*/  LOP3.LUT R35, R35, 0xfffc, RZ, 0xc0, !PT ;  /* 0x0000fffc23237812 */ /* 0x000fc400078ec0ff */
[----:B------:R-:W-:Y:S02]  /*1640*/  LOP3.LUT R48, R37, 0xffff, RZ, 0xc0, !PT ;  /* 0x0000ffff25307812 */ /* 0x000fe400078ec0ff */
[----:B------:R-:W-:Y:S01]  /*1650*/  SHF.R.S32.HI R37, RZ, 0xf, R47 ;  /* 0x0000000fff257819 */ /* 0x000fe2000001142f */
[----:B------:R-:W-:Y:S01]  /*1660*/  IMAD.MOV.U32 R47, RZ, RZ, R58 ;  /* 0x000000ffff2f7224 */ /* 0x000fe200078e003a */
[----:B------:R-:W-:Y:S01]  /*1670*/  LOP3.LUT R19, R19, 0xffff, RZ, 0xc0, !PT ;  /* 0x0000ffff13137812 */ /* 0x000fe200078ec0ff */
[----:B------:R-:W-:Y:S01]  /*1680*/  IMAD.MOV R57, RZ, RZ, -R35 ;  /* 0x000000ffff397224 */ /* 0x000fe200078e0a23 */
[----:B------:R-:W-:Y:S01]  /*1690*/  LEA.HI R35, R48, R51, RZ, 0x1c ;  /* 0x0000003330237211 */ /* 0x000fe200078fe0ff */
[----:B------:R-:W-:Y:S01]  /*16a0*/  IMAD.IADD R58, R9, 0x1, R3 ;  /* 0x00000001093a7824 */ /* 0x000fe200078e0203 */
[----:B------:R-:W-:Y:S02]  /*16b0*/  LOP3.LUT R37, R37, 0xffff, RZ, 0xc0, !PT ;  /* 0x0000ffff25257812 */ /* 0x000fe400078ec0ff */
[----:B------:R-:W-:-:S02]  /*16c0*/  SHF.R.S32.HI R47, RZ, 0xf, R47 ;  /* 0x0000000fff2f7819 */ /* 0x000fc4000001142f */
[----:B------:R-:W-:Y:S02]  /*16d0*/  LOP3.LUT R35, R35, 0xf000, RZ, 0xc0, !PT ;  /* 0x0000f00023237812 */ /* 0x000fe400078ec0ff */
[----:B------:R-:W-:Y:S02]  /*16e0*/  LEA.HI R37, R37, R16, RZ, 0x1c ;  /* 0x0000001025257211 */ /* 0x000fe400078fe0ff */
[----:B------:R-:W-:Y:S01]  /*16f0*/  LOP3.LUT R47, R47, 0xffff, RZ, 0xc0, !PT ;  /* 0x0000ffff2f2f7812 */ /* 0x000fe200078ec0ff */
[----:B------:R-:W-:Y:S01]  /*1700*/  IMAD.MOV R48, RZ, RZ, -R35 ;  /* 0x000000ffff307224 */ /* 0x000fe200078e0a23 */
[----:B------:R-:W-:Y:S01]  /*1710*/  LOP3.LUT R37, R37, 0xf000, RZ, 0xc0, !PT ;  /* 0x0000f00025257812 */ /* 0x000fe200078ec0ff */
[----:B------:R-:W-:Y:S01]  /*1720*/  IMAD R35, R51, -0x18, R28 ;  /* 0xffffffe833237824 */ /* 0x000fe200078e021c */
[----:B------:R-:W-:Y:S02]  /*1730*/  LEA.HI R28, R47, R18, RZ, 0x1c ;  /* 0x000000122f1c7211 */ /* 0x000fe400078fe0ff */
[----:B------:R-:W-:Y:S01]  /*1740*/  PRMT R48, R48, 0x7710, RZ ;  /* 0x0000771030307816 */ /* 0x000fe200000000ff */
[----:B------:R-:W-:Y:S01]  /*1750*/  IMAD.MOV R47, RZ, RZ, -R37 ;  /* 0x000000ffff2f7224 */ /* 0x000fe200078e0a25 */
[----:B------:R-:W-:-:S02]  /*1760*/  LOP3.LUT R28, R28, 0xf000, RZ, 0xc0, !PT ;  /* 0x0000f0001c1c7812 */ /* 0x000fc400078ec0ff */
[----:B------:R-:W-:Y:S01]  /*1770*/  PRMT R37, R52, 0x9910, RZ ;  /* 0x0000991034257816 */ /* 0x000fe200000000ff */
[----:B------:R-:W-:Y:S01]  /*1780*/  IMAD.IADD R51, R51, 0x1, R48 ;  /* 0x0000000133337824 */ /* 0x000fe200078e0230 */
[----:B------:R-:W-:Y:S01]  /*1790*/  PRMT R47, R47, 0x7710, RZ ;  /* 0x000077102f2f7816 */ /* 0x000fe200000000ff */
[----:B------:R-:W-:Y:S01]  /*17a0*/  IMAD.MOV R48, RZ, RZ, -R28 ;  /* 0x000000ffff307224 */ /* 0x000fe200078e0a1c */
[----:B------:R-:W-:Y:S02]  /*17b0*/  SHF.R.S32.HI R28, RZ, 0xf, R37 ;  /* 0x0000000fff1c7819 */ /* 0x000fe40000011425 */
[----:B------:R-:W-:Y:S01]  /*17c0*/  PRMT R57, R57, 0x7710, RZ ;  /* 0x0000771039397816 */ /* 0x000fe200000000ff */
[----:B------:R-:W-:Y:S01]  /*17d0*/  IMAD.IADD R16, R16, 0x1, R47 ;  /* 0x0000000110107824 */ /* 0x000fe200078e022f */
[----:B------:R-:W-:Y:S02]  /*17e0*/  PRMT R47, R48, 0x7710, RZ ;  /* 0x00007710302f7816 */ /* 0x000fe400000000ff */
[----:B------:R-:W-:Y:S01]  /*17f0*/  PRMT R48, R53, 0x9910, RZ ;  /* 0x0000991035307816 */ /* 0x000fe200000000ff */
[----:B------:R-:W-:Y:S01]  /*1800*/  IMAD.IADD R46, R46, 0x1, R57 ;  /* 0x000000012e2e7824 */ /* 0x000fe200078e0239 */
[----:B------:R-:W-:Y:S01]  /*1810*/  LOP3.LUT R37, R28, 0xffff, RZ, 0xc0, !PT ;  /* 0x0000ffff1c257812 */ /* 0x000fe200078ec0ff */
[----:B------:R-:W-:Y:S01]  /*1820*/  IMAD.IADD R18, R18, 0x1, R47 ;  /* 0x0000000112127824 */ /* 0x000fe200078e022f */
[----:B------:R-:W-:Y:S01]  /*1830*/  PRMT R28, R26, 0x9910, RZ ;  /* 0x000099101a1c7816 */ /* 0x000fe200000000ff */
[----:B------:R-:W-:Y:S01]  /*1840*/  IMAD.MOV.U32 R47, RZ, RZ, R48 ;  /* 0x000000ffff2f7224 */ /* 0x000fe200078e0030 */
[----:B------:R-:W-:-:S02]  /*1850*/  LEA.HI R26, R37, R52, RZ, 0x12 ;  /* 0x00000034251a7211 */ /* 0x000fc400078f90ff */
[----:B------:R-:W-:Y:S01]  /*1860*/  PRMT R48, R54, 0x9910, RZ ;  /* 0x0000991036307816 */ /* 0x000fe200000000ff */
[----:B------:R-:W-:Y:S01]  /*1870*/  IMAD.MOV.U32 R37, RZ, RZ, R28 ;  /* 0x000000ffff257224 */ /* 0x000fe200078e001c */
[----:B------:R-:W-:Y:S02]  /*1880*/  LOP3.LUT R28, R26, 0xfffc, RZ, 0xc0, !PT ;  /* 0x0000fffc1a1c7812 */ /* 0x000fe400078ec0ff */
[----:B------:R-:W-:Y:S01]  /*1890*/  SHF.R.S32.HI R47, RZ, 0xf, R47 ;  /* 0x0000000fff2f7819 */ /* 0x000fe2000001142f */
[----:B------:R-:W-:Y:S01]  /*18a0*/  IMAD R26, R30, 0x1000, R37 ;  /* 0x000010001e1a7824 */ /* 0x000fe200078e0225 */
[----:B------:R-:W-:Y:S01]  /*18b0*/  PRMT R62, R59, 0x9910, RZ ;  /* 0x000099103b3e7816 */ /* 0x000fe200000000ff */
[----:B------:R-:W-:Y:S01]  /*18c0*/  IMAD.MOV.U32 R37, RZ, RZ, R48 ;  /* 0x000000ffff257224 */ /* 0x000fe200078e0030 */
[----:B------:R-:W-:Y:S01]  /*18d0*/  LOP3.LUT R48, R47, 0xffff, RZ, 0xc0, !PT ;  /* 0x0000ffff2f307812 */ /* 0x000fe200078ec0ff */
[----:B------:R-:W-:Y:S01]  /*18e0*/  IMAD.MOV R57, RZ, RZ, -R28 ;  /* 0x000000ffff397224 */ /* 0x000fe200078e0a1c */
[----:B------:R-:W-:Y:S01]  /*18f0*/  PRMT R23, R23, 0x9910, RZ ;  /* 0x0000991017177816 */ /* 0x000fe200000000ff */
[----:B------:R-:W-:Y:S01]  /*1900*/  IMAD R19, R19, 0x10000, R26 ;  /* 0x0001000013137824 */ /* 0x000fe200078e021a */
[----:B------:R-:W-:-:S02]  /*1910*/  SHF.R.S32.HI R28, RZ, 0xf, R37 ;  /* 0x0000000fff1c7819 */ /* 0x000fc40000011425 */
[----:B------:R-:W-:Y:S02]  /*1920*/  PRMT R37, R57, 0x7710, RZ ;  /* 0x0000771039257816 */ /* 0x000fe400000000ff */
[----:B------:R-:W-:Y:S02]  /*1930*/  LEA.HI R26, R48, R53, RZ, 0x12 ;  /* 0x00000035301a7211 */ /* 0x000fe400078f90ff */
[----:B------:R-:W-:Y:S01]  /*1940*/  PRMT R48, R22, 0x9910, RZ ;  /* 0x0000991016307816 */ /* 0x000fe200000000ff */
[----:B------:R-:W-:Y:S01]  /*1950*/  IMAD.IADD R52, R52, 0x1, R37 ;  /* 0x0000000134347824 */ /* 0x000fe200078e0225 */
[----:B------:R-:W-:Y:S02]  /*1960*/  LOP3.LUT R47, R28, 0xffff, RZ, 0xc0, !PT ;  /* 0x0000ffff1c2f7812 */ /* 0x000fe400078ec0ff */
[----:B------:R-:W-:Y:S01]  /*1970*/  LOP3.LUT R26, R26, 0xfffc, RZ, 0xc0, !PT ;  /* 0x0000fffc1a1a7812 */ /* 0x000fe200078ec0ff */
[----:B------:R-:W-:Y:S01]  /*1980*/  IMAD.MOV.U32 R37, RZ, RZ, R48 ;  /* 0x000000ffff257224 */ /* 0x000fe200078e0030 */
[----:B------:R-:W-:-:S02]  /*1990*/  LEA.HI R28, R47, R54, RZ, 0x12 ;  /* 0x000000362f1c7211 */ /* 0x000fc400078f90ff */
[----:B------:R-:W-:Y:S01]  /*19a0*/  PRMT R47, R24, 0x9910, RZ ;  /* 0x00009910182f7816 */ /* 0x000fe200000000ff */
[----:B------:R-:W-:Y:S01]  /*19b0*/  IMAD.MOV R48, RZ, RZ, -R26 ;  /* 0x000000ffff307224 */ /* 0x000fe200078e0a1a */
[----:B------:R-:W-:Y:S02]  /*19c0*/  SHF.R.S32.HI R26, RZ, 0xf, R37 ;  /* 0x0000000fff1a7819 */ /* 0x000fe40000011425 */
[----:B------:R-:W-:Y:S02]  /*19d0*/  LOP3.LUT R28, R28, 0xfffc, RZ, 0xc0, !PT ;  /* 0x0000fffc1c1c7812 */ /* 0x000fe400078ec0ff */
[----:B------:R-:W-:Y:S02]  /*19e0*/  LOP3.LUT R37, R26, 0xffff, RZ, 0xc0, !PT ;  /* 0x0000ffff1a257812 */ /* 0x000fe400078ec0ff */
[----:B------:R-:W-:Y:S01]  /*19f0*/  PRMT R48, R48, 0x7710, RZ ;  /* 0x0000771030307816 */ /* 0x000fe200000000ff */
[----:B------:R-:W-:Y:S01]  /*1a00*/  IMAD.MOV R57, RZ, RZ, -R28 ;  /* 0x000000ffff397224 */ /* 0x000fe200078e0a1c */
[----:B------:R-:W-:-:S02]  /*1a10*/  SHF.R.S32.HI R28, RZ, 0xf, R47 ;  /* 0x0000000fff1c7819 */ /* 0x000fc4000001142f */
[----:B------:R-:W-:Y:S01]  /*1a20*/  LEA.HI R26, R37, R22, RZ, 0x12 ;  /* 0x00000016251a7211 */ /* 0x000fe200078f90ff */
[----:B------:R-:W-:Y:S01]  /*1a30*/  IMAD.IADD R53, R53, 0x1, R48 ;  /* 0x0000000135357824 */ /* 0x000fe200078e0230 */
[----:B------:R-:W-:Y:S01]  /*1a40*/  PRMT R37, R57, 0x7710, RZ ;  /* 0x0000771039257816 */ /* 0x000fe200000000ff */
[----:B------:R-:W-:Y:S01]  /*1a50*/  IMAD.HI R57, R58, 0x2aaaaaab, RZ ;  /* 0x2aaaaaab3a397827 */ /* 0x000fe200078e02ff */
[----:B------:R-:W-:Y:S02]  /*1a60*/  PRMT R48, R34, 0x9910, RZ ;  /* 0x0000991022307816 */ /* 0x000fe400000000ff */
[----:B------:R-:W-:Y:S01]  /*1a70*/  LOP3.LUT R47, R28, 0xffff, RZ, 0xc0, !PT ;  /* 0x0000ffff1c2f7812 */ /* 0x000fe200078ec0ff */
[----:B------:R-:W-:Y:S01]  /*1a80*/  IMAD.IADD R54, R54, 0x1, R37 ;  /* 0x0000000136367824 */ /* 0x000fe200078e0225 */
[----:B------:R-:W-:Y:S01]  /*1a90*/  LOP3.LUT R26, R26, 0xfffc, RZ, 0xc0, !PT ;  /* 0x0000fffc1a1a7812 */ /* 0x000fe200078ec0ff */
[----:B------:R-:W-:Y:S01]  /*1aa0*/  IMAD.MOV.U32 R37, RZ, RZ, R48 ;  /* 0x000000ffff257224 */ /* 0x000fe200078e0030 */
[----:B------:R-:W-:-:S02]  /*1ab0*/  LEA.HI R28, R47, R24, RZ, 0x12 ;  /* 0x000000182f1c7211 */ /* 0x000fc400078f90ff */
[----:B------:R-:W-:Y:S01]  /*1ac0*/  PRMT R48, R42, 0x9910, RZ ;  /* 0x000099102a307816 */ /* 0x000fe200000000ff */
[----:B------:R-:W-:Y:S01]  /*1ad0*/  IMAD.MOV R47, RZ, RZ, -R26 ;  /* 0x000000ffff2f7224 */ /* 0x000fe200078e0a1a */
[----:B------:R-:W-:Y:S02]  /*1ae0*/  SHF.R.S32.HI R26, RZ, 0xf, R37 ;  /* 0x0000000fff1a7819 */ /* 0x000fe40000011425 */
[----:B------:R-:W-:Y:S02]  /*1af0*/  LOP3.LUT R28, R28, 0xfffc, RZ, 0xc0, !PT ;  /* 0x0000fffc1c1c7812 */ /* 0x000fe400078ec0ff */
[----:B------:R-:W-:Y:S02]  /*1b00*/  PRMT R37, R47, 0x7710, RZ ;  /* 0x000077102f257816 */ /* 0x000fe400000000ff */
[----:B------:R-:W-:Y:S01]  /*1b10*/  LOP3.LUT R47, R26, 0xffff, RZ, 0xc0, !PT ;  /* 0x0000ffff1a2f7812 */ /* 0x000fe200078ec0ff */
[----:B------:R-:W-:Y:S01]  /*1b20*/  IMAD.MOV R28, RZ, RZ, -R28 ;  /* 0x000000ffff1c7224 */ /* 0x000fe200078e0a1c */
[----:B------:R-:W-:Y:S01]  /*1b30*/  LOP3.LUT R17, R17, 0xffff, RZ, 0xc0, !PT ;  /* 0x0000ffff11117812 */ /* 0x000fe200078ec0ff */
[----:B------:R-:W-:Y:S01]  /*1b40*/  IMAD.IADD R22, R22, 0x1, R37 ;  /* 0x0000000116167824 */ /* 0x000fe200078e0225 */
[----:B------:R-:W-:Y:S01]  /*1b50*/  LEA.HI R26, R47, R34, RZ, 0x1c ;  /* 0x000000222f1a7211 */ /* 0x000fe200078fe0ff */
[----:B------:R-:W-:Y:S01]  /*1b60*/  IMAD.MOV.U32 R37, RZ, RZ, R48 ;  /* 0x000000ffff257224 */ /* 0x000fe200078e0030 */
[----:B------:R-:W-:-:S02]  /*1b70*/  PRMT R65, R28, 0x7710, RZ ;  /* 0x000077101c417816 */ /* 0x000fc400000000ff */
[----:B------:R-:W-:Y:S02]  /*1b80*/  LOP3.LUT R28, R26, 0xf000, RZ, 0xc0, !PT ;  /* 0x0000f0001a1c7812 */ /* 0x000fe400078ec0ff */
[----:B------:R-:W-:Y:S01]  /*1b90*/  SHF.R.S32.HI R37, RZ, 0xf, R37 ;  /* 0x0000000fff257819 */ /* 0x000fe20000011425 */
[----:B------:R-:W-:Y:S01]  /*1ba0*/  IMAD.IADD R24, R24, 0x1, R65 ;  /* 0x0000000118187824 */ /* 0x000fe200078e0241 */
[----:B------:R-:W-:Y:S01]  /*1bb0*/  SHF.R.U32.HI R26, RZ, 0x1f, R57 ;  /* 0x0000001fff1a7819 */ /* 0x000fe20000011639 */
[----:B------:R-:W-:Y:S01]  /*1bc0*/  IMAD.MOV R48, RZ, RZ, -R28 ;  /* 0x000000ffff307224 */ /* 0x000fe200078e0a1c */
[----:B------:R-:W-:Y:S01]  /*1bd0*/  LOP3.LUT R47, R37, 0xffff, RZ, 0xc0, !PT ;  /* 0x0000ffff252f7812 */ /* 0x000fe200078ec0ff */
[----:B------:R-:W-:Y:S01]  /*1be0*/  IMAD.MOV.U32 R37, RZ, RZ, R62 ;  /* 0x000000ffff257224 */ /* 0x000fe200078e003e */
[----:B------:R-:W-:Y:S01]  /*1bf0*/  LEA.HI.SX32 R57, R57, R26, 0x1e ;  /* 0x0000001a39397211 */ /* 0x000fe200078ff2ff */
[----:B------:R-:W-:Y:S01]  /*1c00*/  IMAD.IADD R62, R12, 0x1, R3 ;  /* 0x000000010c3e7824 */ /* 0x000fe200078e0203 */
[----:B------:R-:W-:-:S02]  /*1c10*/  LEA.HI R28, R47, R42, RZ, 0x12 ;  /* 0x0000002a2f1c7211 */ /* 0x000fc400078f90ff */
[----:B------:R-:W-:Y:S02]  /*1c20*/  SHF.R.S32.HI R37, RZ, 0xf, R37 ;  /* 0x0000000fff257819 */ /* 0x000fe40000011425 */
[----:B------:R-:W-:Y:S02]  /*1c30*/  PRMT R47, R48, 0x7710, RZ ;  /* 0x00007710302f7816 */ /* 0x000fe400000000ff */
[----:B------:R-:W-:Y:S02]  /*1c40*/  LOP3.LUT R28, R28, 0xfffc, RZ, 0xc0, !PT ;  /* 0x0000fffc1c1c7812 */ /* 0x000fe400078ec0ff */
[----:B------:R-:W-:Y:S01]  /*1c50*/  LOP3.LUT R48, R37, 0xffff, RZ, 0xc0, !PT ;  /* 0x0000ffff25307812 */ /* 0x000fe200078ec0ff */
[C---:B------:R-:W-:Y:S01]  /*1c60*/  IMAD.IADD R26, R34.reuse, 0x1, R47 ;  /* 0x00000001221a7824 */ /* 0x040fe200078e022f */
[----:B------:R-:W-:Y:S01]  /*1c70*/  PRMT R37, R57, 0x9910, RZ ;  /* 0x0000991039257816 */ /* 0x000fe200000000ff */
[----:B------:R-:W-:Y:S01]  /*1c80*/  IMAD R34, R34, -0x18, R3 ;  /* 0xffffffe822227824 */ /* 0x000fe200078e0203 */
[----:B------:R-:W-:Y:S01]  /*1c90*/  LEA.HI R3, R48, R59, RZ, 0x1c ;  /* 0x0000003b30037211 */ /* 0x000fe200078fe0ff */
[----:B------:R-:W-:Y:S01]  /*1ca0*/  IMAD.MOV R47, RZ, RZ, -R28 ;  /* 0x000000ffff2f7224 */ /* 0x000fe200078e0a1c */
[----:B------:R-:W-:Y:S01]  /*1cb0*/  PRMT R66, R63, 0x9910, RZ ;  /* 0x000099103f427816 */ /* 0x000fe200000000ff */
[----:B------:R-:W-:Y:S01]  /*1cc0*/  IMAD.MOV.U32 R28, RZ, RZ, R23 ;  /* 0x000000ffff1c7224 */ /* 0x000fe200078e0017 */
[----:B------:R-:W-:-:S02]  /*1cd0*/  LOP3.LUT R3, R3, 0xf000, RZ, 0xc0, !PT ;  /* 0x0000f00003037812 */ /* 0x000fc400078ec0ff */
[----:B------:R-:W-:Y:S01]  /*1ce0*/  PRMT R23, R47, 0x7710, RZ ;  /* 0x000077102f177816 */ /* 0x000fe200000000ff */
[----:B------:R-:W-:Y:S01]  /*1cf0*/  IMAD R28, R49, 0x1000, R28 ;  /* 0x00001000311c7824 */ /* 0x000fe200078e021c */
[----:B------:R-:W-:Y:S01]  /*1d00*/  PRMT R32, R32, 0x9910, RZ ;  /* 0x0000991020207816 */ /* 0x000fe200000000ff */
[----:B------:R-:W-:Y:S01]  /*1d10*/  IMAD.MOV R48, RZ, RZ, -R3 ;  /* 0x000000ffff307224 */ /* 0x000fe200078e0a03 */
[----:B------:R-:W-:Y:S01]  /*1d20*/  SHF.R.S32.HI R3, RZ, 0xf, R37 ;  /* 0x0000000fff037819 */ /* 0x000fe20000011425 */
[----:B------:R-:W-:Y:S01]  /*1d30*/  IMAD.IADD R42, R42, 0x1, R23 ;  /* 0x000000012a2a7824 */ /* 0x000fe200078e0217 */
[----:B------:R-:W-:Y:S01]  /*1d40*/  LOP3.LUT R55, R55, 0xffff, RZ, 0xc0, !PT ;  /* 0x0000ffff37377812 */ /* 0x000fe200078ec0ff */
[----:B------:R-:W-:Y:S01]  /*1d50*/  IMAD.HI R23, R62, 0x2aaaaaab, RZ ;  /* 0x2aaaaaab3e177827 */ /* 0x000fe200078e02ff */
[----:B------:R-:W-:Y:S02]  /*1d60*/  LOP3.LUT R64, R3, 0xffff, RZ, 0xc0, !PT ;  /* 0x0000ffff03407812 */ /* 0x000fe400078ec0ff */
[----:B------:R-:W-:Y:S01]  /*1d70*/  PRMT R48, R48, 0x7710, RZ ;  /* 0x0000771030307816 */ /* 0x000fe200000000ff */
[----:B------:R-:W-:Y:S01]  /*1d80*/  IMAD R17, R17, 0x10000, R28 ;  /* 0x0001000011117824 */ /* 0x000fe200078e021c */
[----:B------:R-:W-:-:S02]  /*1d90*/  SHF.R.U32.HI R28, RZ, 0x1f, R23 ;  /* 0x0000001fff1c7819 */ /* 0x000fc40000011617 */
[----:B------:R-:W-:Y:S02]  /*1da0*/  LEA.HI R3, R64, R57, RZ, 0x1c ;  /* 0x0000003940037211 */ /* 0x000fe400078fe0ff */
[----:B------:R-:W-:Y:S01]  /*1db0*/  LEA.HI.SX32 R23, R23, R28, 0x1e ;  /* 0x0000001c17177211 */ /* 0x000fe200078ff2ff */
[----:B------:R-:W-:Y:S01]  /*1dc0*/  IMAD.IADD R28, R59, 0x1, R48 ;  /* 0x000000013b1c7824 */ /* 0x000fe200078e0230 */
[----:B------:R-:W-:Y:S01]  /*1dd0*/  LOP3.LUT R3, R3, 0xf000, RZ, 0xc0, !PT ;  /* 0x0000f00003037812 */ /* 0x000fe200078ec0ff */
[--C-:B------:R-:W-:Y:S01]  /*1de0*/  IMAD R59, R59, -0x18, R4.reuse ;  /* 0xffffffe83b3b7824 */ /* 0x100fe200078e0204 */
[----:B------:R-:W-:Y:S01]  /*1df0*/  PRMT R37, R23, 0x9910, RZ ;  /* 0x0000991017257816 */ /* 0x000fe200000000ff */
[----:B------:R-:W-:Y:S01]  /*1e00*/  IMAD R4, R13, 0x18000, R4 ;  /* 0x000180000d047824 */ /* 0x000fe200078e0204 */
[----:B------:R-:W-:Y:S01]  /*1e10*/  LOP3.LUT R31, R31, 0xffff, RZ, 0xc0, !PT ;  /* 0x0000ffff1f1f7812 */ /* 0x000fe200078ec0ff */
[----:B------:R-:W-:Y:S01]  /*1e20*/  IMAD.MOV R48, RZ, RZ, -R3 ;  /* 0x000000ffff307224 */ /* 0x000fe200078e0a03 */
[----:B------:R-:W-:Y:S01]  /*1e30*/  SHF.R.S32.HI R37, RZ, 0xf, R37 ;  /* 0x0000000fff257819 */ /* 0x000fe20000011425 */
[----:B------:R-:W-:Y:S01]  /*1e40*/  IMAD.HI R4, R4, 0x2aaaaaab, RZ ;  /* 0x2aaaaaab04047827 */ /* 0x000fe200078e02ff */
[----:B------:R-:W-:-:S02]  /*1e50*/  PRMT R29, R29, 0x9910, RZ ;  /* 0x000099101d1d7816 */ /* 0x000fc400000000ff */
[----:B------:R-:W-:Y:S02]  /*1e60*/  PRMT R48, R48, 0x7710, RZ ;  /* 0x0000771030307816 */ /* 0x000fe400000000ff */
[----:B------:R-:W-:Y:S02]  /*1e70*/  SHF.R.U32.HI R3, RZ, 0x1f, R4 ;  /* 0x0000001fff037819 */ /* 0x000fe40000011604 */
[----:B------:R-:W-:Y:S01]  /*1e80*/  LOP3.LUT R64, R37, 0xffff, RZ, 0xc0, !PT ;  /* 0x0000ffff25407812 */ /* 0x000fe200078ec0ff */
[C---:B------:R-:W-:Y:S01]  /*1e90*/  IMAD.IADD R48, R57.reuse, 0x1, R48 ;  /* 0x0000000139307824 */ /* 0x040fe200078e0230 */
[----:B------:R-:W-:Y:S01]  /*1ea0*/  LEA.HI R4, R4, R3, RZ, 0x12 ;  /* 0x0000000304047211 */ /* 0x000fe200078f90ff */
[--C-:B------:R-:W-:Y:S01]  /*1eb0*/  IMAD R57, R57, -0x18, R58.reuse ;  /* 0xffffffe839397824 */ /* 0x100fe200078e023a */
[----:B------:R-:W-:Y:S01]  /*1ec0*/  LEA.HI R3, R64, R23, RZ, 0x1c ;  /* 0x0000001740037211 */ /* 0x000fe200078fe0ff */
[----:B------:R-:W-:Y:S01]  /*1ed0*/  IMAD R58, R13, 0x18000, R58 ;  /* 0x000180000d3a7824 */ /* 0x000fe200078e023a */
[----:B------:R-:W-:-:S02]  /*1ee0*/  PRMT R37, R4, 0x9910, RZ ;  /* 0x0000991004257816 */ /* 0x000fc400000000ff */
[----:B------:R-:W-:Y:S01]  /*1ef0*/  LOP3.LUT R3, R3, 0xf000, RZ, 0xc0, !PT ;  /* 0x0000f00003037812 */ /* 0x000fe200078ec0ff */
[----:B------:R-:W-:Y:S01]  /*1f00*/  IMAD.HI R58, R58, 0x2aaaaaab, RZ ;  /* 0x2aaaaaab3a3a7827 */ /* 0x000fe200078e02ff */
[----:B------:R-:W-:Y:S02]  /*1f10*/  SHF.R.S32.HI R37, RZ, 0xf, R37 ;  /* 0x0000000fff257819 */ /* 0x000fe40000011425 */
[----:B------:R-:W-:Y:S01]  /*1f20*/  PRMT R21, R21, 0x9910, RZ ;  /* 0x0000991015157816 */ /* 0x000fe200000000ff */
[----:B------:R-:W-:Y:S01]  /*1f30*/  IMAD.MOV R64, RZ, RZ, -R3 ;  /* 0x000000ffff407224 */ /* 0x000fe200078e0a03 */
[----:B------:R-:W-:Y:S02]  /*1f40*/  SHF.R.U32.HI R3, RZ, 0x1f, R58 ;  /* 0x0000001fff037819 */ /* 0x000fe4000001163a */
[----:B------:R-:W-:Y:S02]  /*1f50*/  LOP3.LUT R37, R37, 0xffff, RZ, 0xc0, !PT ;  /* 0x0000ffff25257812 */ /* 0x000fe400078ec0ff */
[----:B------:R-:W-:-:S02]  /*1f60*/  PRMT R64, R64, 0x7710, RZ ;  /* 0x0000771040407816 */ /* 0x000fc400000000ff */
[----:B------:R-:W-:Y:S02]  /*1f70*/  LEA.HI R3, R58, R3, RZ, 0x12 ;  /* 0x000000033a037211 */ /* 0x000fe400078f90ff */
[----:B------:R-:W-:Y:S01]  /*1f80*/  LEA.HI R37, R37, R4, RZ, 0x12 ;  /* 0x0000000425257211 */ /* 0x000fe200078f90ff */
[----:B------:R-:W-:Y:S01]  /*1f90*/  IMAD.IADD R47, R23, 0x1, R64 ;  /* 0x00000001172f7824 */ /* 0x000fe200078e0240 */
[----:B------:R-:W-:Y:S01]  /*1fa0*/  PRMT R58, R3, 0x9910, RZ ;  /* 0x00009910033a7816 */ /* 0x000fe200000000ff */
[--C-:B------:R-:W-:Y:S01]  /*1fb0*/  IMAD R23, R23, -0x18, R62.reuse ;  /* 0xffffffe817177824 */ /* 0x100fe200078e023e */
[----:B------:R-:W-:Y:S01]  /*1fc0*/  LOP3.LUT R37, R37, 0xfffc, RZ, 0xc0, !PT ;  /* 0x0000fffc25257812 */ /* 0x000fe200078ec0ff */
[----:B------:R-:W-:Y:S01]  /*1fd0*/  IMAD R62, R13, 0x18000, R62 ;  /* 0x000180000d3e7824 */ /* 0x000fe200078e023e */
[----:B------:R-:W-:Y:S02]  /*1fe0*/  SHF.R.S32.HI R58, RZ, 0xf, R58 ;  /* 0x0000000fff3a7819 */ /* 0x000fe4000001143a */
[----:B------:R-:W-:Y:S01]  /*1ff0*/  LOP3.LUT R2, R2, 0xffff, RZ, 0xc0, !PT ;  /* 0x0000ffff02027812 */ /* 0x000fe200078ec0ff */
[----:B------:R-:W-:Y:S01]  /*2000*/  IMAD.HI R62, R62, 0x2aaaaaab, RZ ;  /* 0x2aaaaaab3e3e7827 */ /* 0x000fe200078e02ff */
[----:B------:R-:W-:-:S02]  /*2010*/  LOP3.LUT R58, R58, 0xffff, RZ, 0xc0, !PT ;  /* 0x0000ffff3a3a7812 */ /* 0x000fc400078ec0ff */
[----:B------:R-:W-:Y:S01]  /*2020*/  PRMT R16, R16, 0x9910, RZ ;  /* 0x0000991010107816 */ /* 0x000fe200000000ff */
[----:B------:R-:W-:Y:S01]  /*2030*/  IMAD.MOV R65, RZ, RZ, -R37 ;  /* 0x000000ffff417224 */ /* 0x000fe200078e0a25 */
[----:B------:R-:W-:Y:S02]  /*2040*/  SHF.R.U32.HI R37, RZ, 0x1f, R62 ;  /* 0x0000001fff257819 */ /* 0x000fe4000001163e */
[----:B------:R-:W-:Y:S02]  /*2050*/  LEA.HI R58, R58, R3, RZ, 0x12 ;  /* 0x000000033a3a7211 */ /* 0x000fe400078f90ff */
[----:B------:R-:W-:Y:S02]  /*2060*/  LEA.HI R37, R62, R37, RZ, 0x12 ;  /* 0x000000253e257211 */ /* 0x000fe400078f90ff */
[----:B------:R-:W-:Y:S02]  /*2070*/  LOP3.LUT R58, R58, 0xfffc, RZ, 0xc0, !PT ;  /* 0x0000fffc3a3a7812 */ /* 0x000fe400078ec0ff */
[----:B------:R-:W-:-:S02]  /*2080*/  PRMT R62, R37, 0x9910, RZ ;  /* 0x00009910253e7816 */ /* 0x000fc400000000ff */
[----:B------:R-:W-:Y:S01]  /*2090*/  PRMT R65, R65, 0x7710, RZ ;  /* 0x0000771041417816 */ /* 0x000fe200000000ff */
[----:B------:R-:W-:Y:S01]  /*20a0*/  IMAD.MOV R64, RZ, RZ, -R58 ;  /* 0x000000ffff407224 */ /* 0x000fe200078e0a3a */
[----:B------:R-:W-:Y:S02]  /*20b0*/  SHF.R.S32.HI R58, RZ, 0xf, R62 ;  /* 0x0000000fff3a7819 */ /* 0x000fe4000001143e */
[----:B------:R-:W-:Y:S01]  /*20c0*/  ISETP.GE.AND P3, PT, R15, 0x4000, PT ;  /* 0x000040000f00780c */ /* 0x000fe20003f66270 */
[----:B------:R-:W-:Y:S01]  /*20d0*/  IMAD.IADD R4, R4, 0x1, R65 ;  /* 0x0000000104047824 */ /* 0x000fe200078e0241 */
[----:B------:R-:W-:Y:S01]  /*20e0*/  PRMT R62, R64, 0x7710, RZ ;  /* 0x00007710403e7816 */ /* 0x000fe200000000ff */
[----:B------:R-:W-:Y:S01]  /*20f0*/  IMAD.HI R64, R25, 0x2aaaaaab, RZ ;  /* 0x2aaaaaab19407827 */ /* 0x000fe200078e02ff */
[----:B------:R-:W-:Y:S02]  /*2100*/  LOP3.LUT R58, R58, 0xffff, RZ, 0xc0, !PT ;  /* 0x0000ffff3a3a7812 */ /* 0x000fe400078ec0ff */
[----:B------:R-:W-:Y:S01]  /*2110*/  ISETP.GE.AND P1, PT, R14, 0x4000, PT ;  /* 0x000040000e00780c */ /* 0x000fe20003f26270 */
[----:B------:R-:W-:Y:S01]  /*2120*/  IMAD.IADD R3, R3, 0x1, R62 ;  /* 0x0000000103037824 */ /* 0x000fe200078e023e */
[----:B------:R-:W-:Y:S01]  /*2130*/  LEA.HI R62, R58, R37, RZ, 0x12 ;  /* 0x000000253a3e7211 */ /* 0x000fe200078f90ff */
[----:B------:R-:W-:Y:S01]  /*2140*/  IMAD R58, R11, 0x18000, R25 ;  /* 0x000180000b3a7824 */ /* 0x000fe200078e0219 */
[----:B------:R-:W-:-:S02]  /*2150*/  SHF.R.U32.HI R65, RZ, 0x1f, R64 ;  /* 0x0000001fff417819 */ /* 0x000fc40000011640 */
[----:B------:R-:W-:Y:S01]  /*2160*/  LOP3.LUT R62, R62, 0xfffc, RZ, 0xc0, !PT ;  /* 0x0000fffc3e3e7812 */ /* 0x000fe200078ec0ff */
[----:B------:R-:W-:Y:S01]  /*2170*/  IMAD.HI R58, R58, 0x2aaaaaab, RZ ;  /* 0x2aaaaaab3a3a7827 */ /* 0x000fe200078e02ff */
[----:B------:R-:W-:Y:S02]  /*2180*/  LEA.HI.SX32 R64, R64, R65, 0x1e ;  /* 0x0000004140407211 */ /* 0x000fe400078ff2ff */
[----:B------:R-:W-:Y:S01]  /*2190*/  LOP3.LUT R27, R27, 0xffff, RZ, 0xc0, !PT ;  /* 0x0000ffff1b1b7812 */ /* 0x000fe200078ec0ff */
[----:B------:R-:W-:Y:S01]  /*21a0*/  IMAD.MOV R62, RZ, RZ, -R62 ;  /* 0x000000ffff3e7224 */ /* 0x000fe200078e0a3e */
[----:B------:R-:W-:-:S04]  /*21b0*/  SHF.R.U32.HI R65, RZ, 0x1f, R58 ;  /* 0x0000001fff417819 */ /* 0x000fc8000001163a */
[----:B------:R-:W-:Y:S02]  /*21c0*/  PRMT R62, R62, 0x7710, RZ ;  /* 0x000077103e3e7816 */ /* 0x000fe400000000ff */
[----:B------:R-:W-:Y:S02]  /*21d0*/  LEA.HI R58, R58, R65, RZ, 0x12 ;  /* 0x000000413a3a7211 */ /* 0x000fe400078f90ff */
[----:B------:R-:W-:Y:S01]  /*21e0*/  PRMT R65, R64, 0x9910, RZ ;  /* 0x0000991040417816 */ /* 0x000fe200000000ff */
[----:B------:R-:W-:Y:S01]  /*21f0*/  IMAD.IADD R37, R37, 0x1, R62 ;  /* 0x0000000125257824 */ /* 0x000fe200078e023e */
[----:B------:R-:W-:Y:S02]  /*2200*/  PRMT R62, R58, 0x9910, RZ ;  /* 0x000099103a3e7816 */ /* 0x000fe400000000ff */
[----:B------:R-:W-:Y:S02]  /*2210*/  SHF.R.S32.HI R65, RZ, 0xf, R65 ;  /* 0x0000000fff417819 */ /* 0x000fe40000011441 */
[----:B------:R-:W-:-:S02]  /*2220*/  SHF.R.S32.HI R62, RZ, 0xf, R62 ;  /* 0x0000000fff3e7819 */ /* 0x000fc4000001143e */
[----:B------:R-:W-:Y:S02]  /*2230*/  LOP3.LUT R65, R65, 0xffff, RZ, 0xc0, !PT ;  /* 0x0000ffff41417812 */ /* 0x000fe400078ec0ff */
[----:B------:R-:W-:Y:S02]  /*2240*/  LOP3.LUT R67, R62, 0xffff, RZ, 0xc0, !PT ;  /* 0x0000ffff3e437812 */ /* 0x000fe400078ec0ff */
[----:B------:R-:W-:Y:S02]  /*2250*/  LEA.HI R65, R65, R64, RZ, 0x1c ;  /* 0x0000004041417211 */ /* 0x000fe400078fe0ff */
[----:B------:R-:W-:Y:S02]  /*2260*/  LEA.HI R62, R67, R58, RZ, 0x12 ;  /* 0x0000003a433e7211 */ /* 0x000fe400078f90ff */
[----:B------:R-:W-:Y:S02]  /*2270*/  LOP3.LUT R65, R65, 0xf000, RZ, 0xc0, !PT ;  /* 0x0000f00041417812 */ /* 0x000fe400078ec0ff */
[----:B------:R-:W-:-:S03]  /*2280*/  LOP3.LUT R62, R62, 0xfffc, RZ, 0xc0, !PT ;  /* 0x0000fffc3e3e7812 */ /* 0x000fc600078ec0ff */
[----:B------:R-:W-:Y:S02]  /*2290*/  IMAD.MOV R67, RZ, RZ, -R65 ;  /* 0x000000ffff437224 */ /* 0x000fe400078e0a41 */
[----:B------:R-:W-:-:S03]  /*22a0*/  IMAD.MOV R62, RZ, RZ, -R62 ;  /* 0x000000ffff3e7224 */ /* 0x000fc600078e0a3e */
[----:B------:R-:W-:Y:S02]  /*22b0*/  PRMT R67, R67, 0x7710, RZ ;  /* 0x0000771043437816 */ /* 0x000fe400000000ff */
[----:B------:R-:W-:-:S03]  /*22c0*/  PRMT R65, R62, 0x7710, RZ ;  /* 0x000077103e417816 */ /* 0x000fc600000000ff */
[----:B------:R-:W-:Y:S02]  /*22d0*/  IMAD.IADD R62, R64, 0x1, R67 ;  /* 0x00000001403e7824 */ /* 0x000fe400078e0243 */
[----:B------:R-:W-:Y:S01]  /*22e0*/  IMAD.IADD R58, R58, 0x1, R65 ;  /* 0x000000013a3a7824 */ /* 0x000fe200078e0241 */
[----:B------:R-:W-:Y:S01]  /*22f0*/  PRMT R65, R40, 0x9910, RZ ;  /* 0x0000991028417816 */ /* 0x000fe200000000ff */
[--C-:B------:R-:W-:Y:S02]  /*2300*/  IMAD R40, R64, -0x18, R25.reuse ;  /* 0xffffffe840287824 */ /* 0x100fe400078e0219 */
[----:B------:R-:W-:Y:S01]  /*2310*/  IMAD.IADD R64, R12, 0x1, R25 ;  /* 0x000000010c407824 */ /* 0x000fe200078e0219 */
[----:B------:R-:W-:Y:S01]  /*2320*/  LOP3.LUT R25, R43, 0xffff, RZ, 0xc0, !PT ;  /* 0x0000ffff2b197812 */ /* 0x000fe200078ec0ff */
[----:B------:R-:W-:Y:S02]  /*2330*/  IMAD.MOV.U32 R63, RZ, RZ, R65 ;  /* 0x000000ffff3f7224 */ /* 0x000fe400078e0041 */
[----:B------:R-:W-:-:S02]  /*2340*/  IMAD.MOV.U32 R65, RZ, RZ, R66 ;  /* 0x000000ffff417224 */ /* 0x000fc400078e0042 */
[----:B------:R-:W-:Y:S02]  /*2350*/  IMAD R66, R36, 0x1000, R63 ;  /* 0x0000100024427824 */ /* 0x000fe400078e023f */
[----:B------:R-:W-:-:S04]  /*2360*/  IMAD.HI R63, R64, 0x2aaaaaab, RZ ;  /* 0x2aaaaaab403f7827 */ /* 0x000fc800078e02ff */
[----:B------:R-:W-:Y:S02]  /*2370*/  IMAD R43, R11, 0x18000, R64 ;  /* 0x000180000b2b7824 */ /* 0x000fe400078e0240 */
[----:B------:R-:W-:Y:S01]  /*2380*/  IMAD R25, R25, 0x10000, R66 ;  /* 0x0001000019197824 */ /* 0x000fe200078e0242 */
[----:B------:R-:W-:Y:S01]  /*2390*/  SHF.R.U32.HI R66, RZ, 0x1f, R63 ;  /* 0x0000001fff427819 */ /* 0x000fe2000001163f */
[----:B------:R-:W-:-:S03]  /*23a0*/  IMAD.HI R43, R43, 0x2aaaaaab, RZ ;  /* 0x2aaaaaab2b2b7827 */ /* 0x000fc600078e02ff */
[----:B------:R-:W-:Y:S01]  /*23b0*/  LEA.HI.SX32 R63, R63, R66, 0x1e ;  /* 0x000000423f3f7211 */ /* 0x000fe200078ff2ff */
[----:B------:R-:W-:Y:S01]  /*23c0*/  IMAD R68, R44, 0x1000, R65 ;  /* 0x000010002c447824 */ /* 0x000fe200078e0241 */
[----:B------:R-:W-:-:S03]  /*23d0*/  SHF.R.U32.HI R66, RZ, 0x1f, R43 ;  /* 0x0000001fff427819 */ /* 0x000fc6000001162b */
[----:B------:R-:W-:Y:S01]  /*23e0*/  IMAD R55, R55, 0x10000, R68 ;  /* 0x0001000037377824 */ /* 0x000fe200078e0244 */
[----:B------:R-:W-:-:S04]  /*23f0*/  LEA.HI R43, R43, R66, RZ, 0x12 ;  /* 0x000000422b2b7211 */ /* 0x000fc800078f90ff */
[----:B------:R-:W-:-:S04]  /*2400*/  PRMT R65, R43, 0x9910, RZ ;  /* 0x000099102b417816 */ /* 0x000fc800000000ff */
[----:B------:R-:W-:-:S04]  /*2410*/  SHF.R.S32.HI R65, RZ, 0xf, R65 ;  /* 0x0000000fff417819 */ /* 0x000fc80000011441 */
[----:B------:R-:W-:-:S04]  /*2420*/  LOP3.LUT R66, R65, 0xffff, RZ, 0xc0, !PT ;  /* 0x0000ffff41427812 */ /* 0x000fc800078ec0ff */
[----:B------:R-:W-:-:S04]  /*2430*/  LEA.HI R65, R66, R43, RZ, 0x12 ;  /* 0x0000002b42417211 */ /* 0x000fc800078f90ff */
[----:B------:R-:W-:-:S05]  /*2440*/  LOP3.LUT R65, R65, 0xfffc, RZ, 0xc0, !PT ;  /* 0x0000fffc41417812 */ /* 0x000fca00078ec0ff */
[----:B------:R-:W-:-:S05]  /*2450*/  IMAD.MOV R65, RZ, RZ, -R65 ;  /* 0x000000ffff417224 */ /* 0x000fca00078e0a41 */
[----:B------:R-:W-:Y:S02]  /*2460*/  PRMT R66, R65, 0x7710, RZ ;  /* 0x0000771041427816 */ /* 0x000fe400000000ff */
[----:B------:R-:W-:-:S03]  /*2470*/  PRMT R65, R63, 0x9910, RZ ;  /* 0x000099103f417816 */ /* 0x000fc600000000ff */
[----:B------:R-:W-:Y:S01]  /*2480*/  IMAD.IADD R43, R43, 0x1, R66 ;  /* 0x000000012b2b7824 */ /* 0x000fe200078e0242 */
[----:B------:R-:W-:-:S04]  /*2490*/  SHF.R.S32.HI R65, RZ, 0xf, R65 ;  /* 0x0000000fff417819 */ /* 0x000fc80000011441 */
[----:B------:R-:W-:-:S04]  /*24a0*/  LOP3.LUT R66, R65, 0xffff, RZ, 0xc0, !PT ;  /* 0x0000ffff41427812 */ /* 0x000fc800078ec0ff */
[----:B------:R-:W-:-:S04]  /*24b0*/  LEA.HI R65, R66, R63, RZ, 0x1c ;  /* 0x0000003f42417211 */ /* 0x000fc800078fe0ff */
[----:B------:R-:W-:-:S05]  /*24c0*/  LOP3.LUT R65, R65, 0xf000, RZ, 0xc0, !PT ;  /* 0x0000f00041417812 */ /* 0x000fca00078ec0ff */
[----:B------:R-:W-:Y:S01]  /*24d0*/  IMAD.MOV R66, RZ, RZ, -R65 ;  /* 0x000000ffff427224 */ /* 0x000fe200078e0a41 */
[----:B------:R-:W-:Y:S01]  /*24e0*/  PRMT R65, R45, 0x9910, RZ ;  /* 0x000099102d417816 */ /* 0x000fe200000000ff */
[----:B------:R-:W-:-:S03]  /*24f0*/  IMAD.MOV.U32 R45, RZ, RZ, R32 ;  /* 0x000000ffff2d7224 */ /* 0x000fc600078e0020 */
[----:B------:R-:W-:Y:S01]  /*2500*/  PRMT R66, R66, 0x7710, RZ ;  /* 0x0000771042427816 */ /* 0x000fe200000000ff */
[----:B------:R-:W-:Y:S01]  /*2510*/  IMAD.MOV.U32 R32, RZ, RZ, R65 ;  /* 0x000000ffff207224 */ /* 0x000fe200078e0041 */
[----:B------:R-:W-:Y:S01]  /*2520*/  PRMT R65, R46, 0x9910, RZ ;  /* 0x000099102e417816 */ /* 0x000fe200000000ff */
[----:B------:R-:W-:Y:S02]  /*2530*/  IMAD R68, R10, 0x1000, R45 ;  /* 0x000010000a447824 */ /* 0x000fe400078e022d */
[----:B------:R-:W-:Y:S02]  /*2540*/  IMAD R45, R41, 0x1000, R32 ;  /* 0x00001000292d7824 */ /* 0x000fe400078e0220 */
[----:B------:R-:W-:Y:S01]  /*2550*/  IMAD R32, R63, -0x18, R64 ;  /* 0xffffffe83f207824 */ /* 0x000fe200078e0240 */
[----:B------:R-:W-:Y:S01]  /*2560*/  PRMT R64, R51, 0x9910, RZ ;  /* 0x0000991033407816 */ /* 0x000fe200000000ff */
[----:B------:R-:W-:Y:S01]  /*2570*/  IMAD.IADD R46, R63, 0x1, R66 ;  /* 0x000000013f2e7824 */ /* 0x000fe200078e0242 */
[----:B------:R-:W-:Y:S01]  /*2580*/  PRMT R63, R56, 0x9910, RZ ;  /* 0x00009910383f7816 */ /* 0x000fe200000000ff */
[----:B------:R-:W-:Y:S01]  /*2590*/  IMAD R45, R65, 0x18000, R45 ;  /* 0x00018000412d7824 */ /* 0x000fe200078e022d */
[----:B------:R-:W-:Y:S01]  /*25a0*/  PRMT R56, R58, 0x9910, RZ ;  /* 0x000099103a387816 */ /* 0x000fe200000000ff */
[----:B------:R-:W-:Y:S01]  /*25b0*/  IMAD R27, R27, 0x10000, R68 ;  /* 0x000100001b1b7824 */ /* 0x000fe200078e0244 */
[----:B------:R-:W-:Y:S01]  /*25c0*/  PRMT R65, R62, 0x9910, RZ ;  /* 0x000099103e417816 */ /* 0x000fe200000000ff */
[----:B------:R-:W-:Y:S01]  /*25d0*/  IMAD R58, R6, 0x1000, R63 ;  /* 0x00001000063a7824 */ /* 0x000fe200078e023f */
[----:B------:R-:W-:Y:S01]  /*25e0*/  PRMT R62, R50, 0x9910, RZ ;  /* 0x00009910323e7816 */ /* 0x000fe200000000ff */
[----:B------:R-:W-:Y:S01]  /*25f0*/  IMAD.MOV.U32 R50, RZ, RZ, R29 ;  /* 0x000000ffff327224 */ /* 0x000fe200078e001d */
[----:B------:R-:W-:Y:S01]  /*2600*/  PRMT R46, R46, 0x9910, RZ ;  /* 0x000099102e2e7816 */ /* 0x000fe200000000ff */
[----:B------:R-:W-:Y:S01]  /*2610*/  IMAD R31, R31, 0x10000, R58 ;  /* 0x000100001f1f7824 */ /* 0x000fe200078e023a */
[----:B------:R-:W-:Y:S01]  /*2620*/  PRMT R58, R7, 0x9910, RZ ;  /* 0x00009910073a7816 */ /* 0x000fe200000000ff */
[----:B------:R-:W-:Y:S01]  /*2630*/  IMAD R50, R61, 0x1000, R50 ;  /* 0x000010003d327824 */ /* 0x000fe200078e0232 */
[----:B------:R-:W-:Y:S01]  /*2640*/  LOP3.LUT R7, R20, 0xffff, RZ, 0xc0, !PT ;  /* 0x0000ffff14077812 */ /* 0x000fe200078ec0ff */
[----:B------:R-:W-:Y:S01]  /*2650*/  IMAD.MOV.U32 R51, RZ, RZ, R62 ;  /* 0x000000ffff337224 */ /* 0x000fe200078e003e */
[----:B------:R-:W-:Y:S01]  /*2660*/  PRMT R62, R54, 0x9910, RZ ;  /* 0x00009910363e7816 */ /* 0x000fe200000000ff */
[----:B------:R-:W-:Y:S01]  /*2670*/  IMAD.MOV.U32 R20, RZ, RZ, R58 ;  /* 0x000000ffff147224 */ /* 0x000fe200078e003a */
[----:B------:R-:W-:Y:S01]  /*2680*/  PRMT R58, R52, 0x9910, RZ ;  /* 0x00009910343a7816 */ /* 0x000fe200000000ff */
[----:B------:R-:W-:Y:S01]  /*2690*/  IMAD.MOV.U32 R52, RZ, RZ, R64 ;  /* 0x000000ffff347224 */ /* 0x000fe200078e0040 */
[----:B------:R-:W-:Y:S01]  /*26a0*/  PRMT R63, R53, 0x9910, RZ ;  /* 0x00009910353f7816 */ /* 0x000fe200000000ff */
[----:B------:R-:W-:Y:S01]  /*26b0*/  IMAD R29, R5, 0x1000, R20 ;  /* 0x00001000051d7824 */ /* 0x000fe200078e0214 */
[----:B------:R-:W-:Y:S01]  /*26c0*/  PRMT R53, R22, 0x9910, RZ ;  /* 0x0000991016357816 */ /* 0x000fe200000000ff */
[----:B------:R-:W-:-:S02]  /*26d0*/  IMAD R20, R0, 0x1000, R21 ;  /* 0x0000100000147824 */ /* 0x000fc400078e0215 */
[----:B------:R-:W-:Y:S02]  /*26e0*/  IMAD.MOV.U32 R21, RZ, RZ, R58 ;  /* 0x000000ffff157224 */ /* 0x000fe400078e003a */
[----:B------:R-:W-:Y:S02]  /*26f0*/  IMAD R29, R2, 0x10000, R29 ;  /* 0x00010000021d7824 */ /* 0x000fe400078e021d */
[----:B------:R-:W-:Y:S02]  /*2700*/  IMAD R7, R7, 0x10000, R20 ;  /* 0x0001000007077824 */ /* 0x000fe400078e0214 */
[----:B------:R-:W-:Y:S02]  /*2710*/  IMAD R2, R21, 0x18000, R50 ;  /* 0x0001800015027824 */ /* 0x000fe400078e0232 */
[----:B------:R-:W1:Y:S01]  /*2720*/  LDC.64 R20, c[0x0][0x210] ;  /* 0x00008400ff147b82 */ /* 0x000e620000000a00 */
[----:B------:R-:W-:Y:S02]  /*2730*/  IMAD R54, R60, 0x1000, R51 ;  /* 0x000010003c367824 */ /* 0x000fe400078e0233 */
[----:B------:R-:W-:Y:S01]  /*2740*/  IMAD R51, R35, 0x1000, R52 ;  /* 0x0000100023337824 */ /* 0x000fe200078e0234 */
[----:B------:R-:W-:Y:S01]  /*2750*/  PRMT R52, R42, 0x9910, RZ ;  /* 0x000099102a347816 */ /* 0x000fe200000000ff */
[----:B------:R-:W-:Y:S01]  /*2760*/  IMAD R65, R40, 0x1000, R65 ;  /* 0x0000100028417824 */ /* 0x000fe200078e0241 */
[----:B------:R-:W-:Y:S01]  /*2770*/  PRMT R42, R43, 0x9910, RZ ;  /* 0x000099102b2a7816 */ /* 0x000fe200000000ff */
[----:B------:R-:W-:Y:S01]  /*2780*/  IMAD R62, R62, 0x18000, R51 ;  /* 0x000180003e3e7824 */ /* 0x000fe200078e0233 */
[----:B------:R-:W-:Y:S01]  /*2790*/  PRMT R51, R26, 0x9910, RZ ;  /* 0x000099101a337816 */ /* 0x000fe200000000ff */
[----:B------:R-:W-:Y:S01]  /*27a0*/  IMAD R56, R56, 0x18000, R65 ;  /* 0x0001800038387824 */ /* 0x000fe200078e0241 */
[----:B------:R-:W-:Y:S01]  /*27b0*/  PRMT R65, R18, 0x9910, RZ ;  /* 0x0000991012417816 */ /* 0x000fe200000000ff */
[----:B------:R-:W-:-:S02]  /*27c0*/  IMAD.MOV.U32 R18, RZ, RZ, R16 ;  /* 0x000000ffff127224 */ /* 0x000fc400078e0010 */
[----:B------:R-:W-:Y:S02]  /*27d0*/  IMAD.MOV.U32 R43, RZ, RZ, R46 ;  /* 0x000000ffff2b7224 */ /* 0x000fe400078e002e */
[----:B------:R-:W-:Y:S01]  /*27e0*/  IMAD R63, R63, 0x18000, R54 ;  /* 0x000180003f3f7824 */ /* 0x000fe200078e0236 */
[----:B------:R-:W-:Y:S01]  /*27f0*/  PRMT R54, R24, 0x9910, RZ ;  /* 0x0000991018367816 */ /* 0x000fe200000000ff */
[----:B------:R-:W-:Y:S02]  /*2800*/  IMAD R16, R34, 0x1000, R51 ;  /* 0x0000100022107824 */ /* 0x000fe400078e0233 */
[----:B------:R-:W-:Y:S02]  /*2810*/  IMAD R51, R39, 0x1000, R18 ;  /* 0x0000100027337824 */ /* 0x000fe400078e0212 */
[----:B------:R-:W-:Y:S02]  /*2820*/  IMAD R43, R32, 0x1000, R43 ;  /* 0x00001000202b7824 */ /* 0x000fe400078e022b */
[----:B------:R-:W-:Y:S01]  /*2830*/  IMAD R54, R54, 0x18000, R51 ;  /* 0x0001800036367824 */ /* 0x000fe200078e0233 */
[----:B------:R-:W-:Y:S01]  /*2840*/  CS2R R50, SRZ ;  /* 0x0000000000327805 */ /* 0x000fe2000001ff00 */
[----:B------:R-:W-:-:S02]  /*2850*/  IMAD R42, R42, 0x18000, R43 ;  /* 0x000180002a2a7824 */ /* 0x000fc400078e022b */
[----:B------:R-:W-:Y:S02]  /*2860*/  IMAD R53, R53, 0x18000, R16 ;  /* 0x0001800035357824 */ /* 0x000fe400078e0210 */
[----:B------:R-:W-:Y:S02]  /*2870*/  IMAD.MOV.U32 R43, RZ, RZ, RZ ;  /* 0x000000ffff2b7224 */ /* 0x000fe400078e00ff */
[----:B-1----:R-:W-:-:S04]  /*2880*/  IMAD.WIDE R18, R19, 0x4, R20 ;  /* 0x0000000413127825 */ /* 0x002fc800078e0214 */
[--C-:B------:R-:W-:Y:S01]  /*2890*/  IMAD.WIDE R16, R17, 0x4, R20.reuse ;  /* 0x0000000411107825 */ /* 0x100fe200078e0214 */
[----:B------:R1:W2:Y:S03]  /*28a0*/  @!P3 LDG.E.EL R51, desc[UR4][R18.64] ;  /* 0x000000041233b981 */ /* 0x0002a6000c2e1900 */
[----:B------:R-:W-:Y:S01]  /*28b0*/  IMAD.WIDE R24, R25, 0x4, R20 ;  /* 0x0000000419187825 */ /* 0x000fe200078e0214 */
[----:B------:R3:W4:Y:S01]  /*28c0*/  @!P1 LDG.E.EL R43, desc[UR4][R16.64] ;  /* 0x00000004102b9981 */ /* 0x000722000c2e1900 */
[----:B------:R-:W-:Y:S02]  /*28d0*/  PRMT R28, R28, 0x9910, RZ ;  /* 0x000099101c1c7816 */ /* 0x000fe400000000ff */
[----:B------:R-:W-:Y:S01]  /*28e0*/  IMAD.MOV.U32 R22, RZ, RZ, RZ ;  /* 0x000000ffff167224 */ /* 0x000fe200078e00ff */
[----:B------:R5:W2:Y:S01]  /*28f0*/  @!P3 LDG.E.EL R50, desc[UR4][R24.64] ;  /* 0x000000041832b981 */ /* 0x000aa2000c2e1900 */
[----:B------:R-:W-:Y:S01]  /*2900*/  IMAD.MOV.U32 R58, RZ, RZ, RZ ;  /* 0x000000ffff3a7224 */ /* 0x000fe200078e00ff */
[----:B-1----:R-:W-:-:S02]  /*2910*/  CS2R R18, SRZ ;  /* 0x0000000000127805 */ /* 0x002fc4000001ff00 */
[----:B------:R-:W-:Y:S01]  /*2920*/  PRMT R48, R48, 0x9910, RZ ;  /* 0x0000991030307816 */ /* 0x000fe200000000ff */
[----:B------:R-:W-:Y:S02]  /*2930*/  IMAD.MOV.U32 R67, RZ, RZ, RZ ;  /* 0x000000ffff437224 */ /* 0x000fe400078e00ff */
[----:B---3--:R-:W-:-:S04]  /*2940*/  IMAD.WIDE R16, R55, 0x4, R20 ;  /* 0x0000000437107825 */ /* 0x008fc800078e0214 */
[----:B-----5:R-:W-:Y:S01]  /*2950*/  IMAD.WIDE R24, R27, 0x4, R20 ;  /* 0x000000041b187825 */ /* 0x020fe200078e0214 */
[----:B------:R1:W3:Y:S01]  /*2960*/  @!P3 LDG.E.EL R18, desc[UR4][R16.64] ;  /* 0x000000041012b981 */ /* 0x0002e2000c2e1900 */
[----:B------:R-:W5:Y:S01]  /*2970*/  LDC.64 R26, c[0x0][0x218] ;  /* 0x00008600ff1a7b82 */ /* 0x000f620000000a00 */
[----:B------:R-:W-:Y:S01]  /*2980*/  PRMT R46, R4, 0x9910, RZ ;  /* 0x00009910042e7816 */ /* 0x000fe200000000ff */
[----:B------:R-:W-:Y:S01]  /*2990*/  IMAD.MOV.U32 R4, RZ, RZ, R28 ;  /* 0x000000ffff047224 */ /* 0x000fe200078e001c */
[----:B------:R1:W2:Y:S01]  /*29a0*/  @!P3 LDG.E.EL R19, desc[UR4][R24.64] ;  /* 0x000000041813b981 */ /* 0x0002a2000c2e1900 */
[----:B------:R-:W-:Y:S01]  /*29b0*/  PRMT R64, R47, 0x9910, RZ ;  /* 0x000099102f407816 */ /* 0x000fe200000000ff */
[----:B------:R-:W-:Y:S02]  /*29c0*/  IMAD R65, R38, 0x1000, R65 ;  /* 0x0000100026417824 */ /* 0x000fe400078e0241 */
[----:B-1----:R-:W-:-:S04]  /*29d0*/  IMAD.WIDE R16, R31, 0x4, R20 ;  /* 0x000000041f107825 */ /* 0x002fc800078e0214 */
[--C-:B0-----:R-:W-:Y:S01]  /*29e0*/  IMAD.WIDE R24, R29, 0x4, R20.reuse ;  /* 0x000000041d187825 */ /* 0x101fe200078e0214 */
[----:B------:R0:W2:Y:S01]  /*29f0*/  @!P1 LDG.E.EL R22, desc[UR4][R16.64] ;  /* 0x0000000410169981 */ /* 0x0000a2000c2e1900 */
[----:B------:R-:W1:Y:S02]  /*2a00*/  LDC.64 R28, c[0x0][0x228] ;  /* 0x00008a00ff1c7b82 */ /* 0x000e640000000a00 */
[----:B------:R-:W-:-:S04]  /*2a10*/  IMAD.WIDE R20, R7, 0x4, R20 ;  /* 0x0000000407147825 */ /* 0x000fc800078e0214 */
[----:B------:R-:W-:Y:S02]  /*2a20*/  VIADD R55, R15, 0xffffc000 ;  /* 0xffffc0000f377836 */ /* 0x000fe40000000000 */
[----:B------:R-:W-:Y:S01]  /*2a30*/  IMAD R48, R57, 0x1000, R48 ;  /* 0x0000100039307824 */ /* 0x000fe200078e0230 */
[----:B0-----:R-:W0:Y:S01]  /*2a40*/  LDC.64 R16, c[0x0][0x220] ;  /* 0x00008800ff107b82 */ /* 0x001e220000000a00 */
[----:B------:R-:W-:Y:S02]  /*2a50*/  IMAD R31, R59, 0x1000, R4 ;  /* 0x000010003b1f7824 */ /* 0x000fe400078e0204 */
[----:B------:R-:W-:Y:S02]  /*2a60*/  IMAD.MOV.U32 R7, RZ, RZ, RZ ;  /* 0x000000ffff077224 */ /* 0x000fe400078e00ff */
[----:B------:R-:W-:Y:S01]  /*2a70*/  IMAD.MOV.U32 R4, RZ, RZ, RZ ;  /* 0x000000ffff047224 */ /* 0x000fe200078e00ff */
[----:B------:R-:W-:Y:S01]  /*2a80*/  ISETP.GE.U32.AND P2, PT, R55, 0x6000, PT ;  /* 0x000060003700780c */ /* 0x000fe20003f46070 */
[----:B------:R-:W-:-:S02]  /*2a90*/  IMAD.MOV.U32 R47, RZ, RZ, RZ ;  /* 0x000000ffff2f7224 */ /* 0x000fc400078e00ff */
[----:B------:R5:W2:Y:S01]  /*2aa0*/  @!P1 LDG.E.EL R7, desc[UR4][R20.64] ;  /* 0x0000000414079981 */ /* 0x000aa2000c2e1900 */
[----:B------:R-:W-:Y:S02]  /*2ab0*/  IMAD R46, R46, 0x18000, R31 ;  /* 0x000180002e2e7824 */ /* 0x000fe400078e021f */
[----:B------:R-:W-:Y:S01]  /*2ac0*/  IMAD R64, R23, 0x1000, R64 ;  /* 0x0000100017407824 */ /* 0x000fe200078e0240 */
[----:B------:R5:W2:Y:S02]  /*2ad0*/  @!P1 LDG.E.EL R4, desc[UR4][R24.64] ;  /* 0x0000000418049981 */ /* 0x000aa4000c2e1900 */
[----:B-----5:R-:W-:-:S04]  /*2ae0*/  IMAD.WIDE R30, R30, 0x4, R26 ;  /* 0x000000041e1e7825 */ /* 0x020fc800078e021a */
[----:B------:R-:W-:Y:S01]  /*2af0*/  IMAD R52, R52, 0x18000, R65 ;  /* 0x0001800034347824 */ /* 0x000fe200078e0241 */
[----:B------:R-:W-:Y:S01]  /*2b00*/  PRMT R21, R3, 0x9910, RZ ;  /* 0x0000991003157816 */ /* 0x000fe200000000ff */
[----:B------:R-:W-:Y:S01]  /*2b10*/  IMAD.MOV.U32 R20, RZ, RZ, RZ ;  /* 0x000000ffff147224 */ /* 0x000fe200078e00ff */
[----:B------:R0:W5:Y:S01]  /*2b20*/  @!P3 LDG.E.EL R58, desc[UR4][R30.64] ;  /* 0x000000041e3ab981 */ /* 0x000162000c2e1900 */
[----:B------:R-:W-:-:S05]  /*2b30*/  IMAD.WIDE R24, R49, 0x4, R26 ;  /* 0x0000000431187825 */ /* 0x000fca00078e021a */
[----:B------:R1:W2:Y:S01]  /*2b40*/  @!P1 LDG.E.EL R20, desc[UR4][R24.64] ;  /* 0x0000000418149981 */ /* 0x0002a2000c2e1900 */
[----:B------:R-:W-:Y:S02]  /*2b50*/  IMAD.MOV.U32 R3, RZ, RZ, RZ ;  /* 0x000000ffff037224 */ /* 0x000fe400078e00ff */
[----:B0-----:R-:W-:-:S04]  /*2b60*/  IMAD.WIDE R30, R45, 0x4, R16 ;  /* 0x000000042d1e7825 */ /* 0x001fc800078e0210 */
[----:B-1----:R-:W-:-:S04]  /*2b70*/  IMAD.WIDE R24, R41, 0x4, R28 ;  /* 0x0000000429187825 */ /* 0x002fc800078e021c */
[----:B------:R-:W-:Y:S01]  /*2b80*/  IMAD.MOV.U32 R41, RZ, RZ, RZ ;  /* 0x000000ffff297224 */ /* 0x000fe200078e00ff */
[----:B------:R0:W2:Y:S05]  /*2b90*/  @!P2 LDG.E.EL R3, desc[UR4][R24.64] ;  /* 0x000000041803a981 */ /* 0x0000aa000c2e1900 */
[----:B------:R1:W2:Y:S01]  /*2ba0*/  @!P2 LDG.E.EL R41, desc[UR4][R30.64] ;  /* 0x000000041e29a981 */ /* 0x0002a2000c2e1900 */
[----:B------:R-:W-:Y:S01]  /*2bb0*/  IMAD R45, R21, 0x18000, R48 ;  /* 0x00018000152d7824 */ /* 0x000fe200078e0230 */
[----:B------:R-:W-:Y:S02]  /*2bc0*/  CS2R R48, SRZ ;  /* 0x0000000000307805 */ /* 0x000fe4000001ff00 */
[----:B------:R-:W-:Y:S01]  /*2bd0*/  PRMT R21, R37, 0x9910, RZ ;  /* 0x0000991025157816 */ /* 0x000fe200000000ff */
[----:B------:R-:W-:-:S04]  /*2be0*/  IMAD.WIDE R36, R36, 0x4, R26 ;  /* 0x0000000424247825 */ /* 0x000fc800078e021a */
[--C-:B0-----:R-:W-:Y:S01]  /*2bf0*/  IMAD.WIDE R24, R10, 0x4, R26.reuse ;  /* 0x000000040a187825 */ /* 0x101fe200078e021a */
[----:B------:R0:W2:Y:S03]  /*2c00*/  @!P3 LDG.E.EL R49, desc[UR4][R36.64] ;  /* 0x000000042431b981 */ /* 0x0000a6000c2e1900 */
[--C-:B-1----:R-:W-:Y:S01]  /*2c10*/  IMAD.WIDE R30, R44, 0x4, R26.reuse ;  /* 0x000000042c1e7825 */ /* 0x102fe200078e021a */
[----:B------:R1:W2:Y:S04]  /*2c20*/  @!P3 LDG.E.EL R47, desc[UR4][R24.64] ;  /* 0x00000004182fb981 */ /* 0x0002a8000c2e1900 */
[----:B------:R1:W2:Y:S01]  /*2c30*/  @!P3 LDG.E.EL R48, desc[UR4][R30.64] ;  /* 0x000000041e30b981 */ /* 0x0002a2000c2e1900 */
[----:B0-----:R-:W-:-:S04]  /*2c40*/  IMAD.WIDE R36, R6, 0x4, R26 ;  /* 0x0000000406247825 */ /* 0x001fc800078e021a */
[----:B-1----:R-:W-:-:S04]  /*2c50*/  IMAD.WIDE R24, R2, 0x4, R16 ;  /* 0x0000000402187825 */ /* 0x002fc800078e0210 */
[----:B------:R-:W-:-:S04]  /*2c60*/  IMAD.WIDE R30, R5, 0x4, R26 ;  /* 0x00000004051e7825 */ /* 0x000fc800078e021a */
[----:B------:R-:W-:-:S04]  /*2c70*/  IMAD.WIDE R26, R0, 0x4, R26 ;  /* 0x00000004001a7825 */ /* 0x000fc800078e021a */
[----:B------:R-:W-:Y:S02]  /*2c80*/  IMAD.MOV.U32 R0, RZ, RZ, RZ ;  /* 0x000000ffff007224 */ /* 0x000fe400078e00ff */
[----:B------:R-:W-:-:S04]  /*2c90*/  IMAD.MOV.U32 R55, RZ, RZ, RZ ;  /* 0x000000ffff377224 */ /* 0x000fc800078e00ff */
[----:B------:R0:W2:Y:S01]  /*2ca0*/  @!P2 LDG.E.EL R0, desc[UR4][R24.64] ;  /* 0x000000041800a981 */ /* 0x0000a2000c2e1900 */
[----:B------:R-:W-:Y:S02]  /*2cb0*/  IMAD R44, R21, 0x18000, R64 ;  /* 0x00018000152c7824 */ /* 0x000fe400078e0240 */
[----:B------:R-:W-:Y:S02]  /*2cc0*/  IMAD.MOV.U32 R5, RZ, RZ, RZ ;  /* 0x000000ffff057224 */ /* 0x000fe400078e00ff */
[----:B------:R-:W-:Y:S02]  /*2cd0*/  VIADD R64, R14, 0xffffc000 ;  /* 0xffffc0000e407836 */ /* 0x000fe40000000000 */
[----:B0-----:R-:W-:-:S03]  /*2ce0*/  IMAD.WIDE R24, R60, 0x4, R28 ;  /* 0x000000043c187825 */ /* 0x001fc600078e021c */
[----:B------:R-:W-:Y:S01]  /*2cf0*/  ISETP.GE.U32.AND P0, PT, R64, 0x6000, PT ;  /* 0x000060004000780c */ /* 0x000fe20003f06070 */
[----:B------:R0:W2:Y:S04]  /*2d00*/  @!P1 LDG.E.EL R5, desc[UR4][R26.64] ;  /* 0x000000041a059981 */ /* 0x0000a8000c2e1900 */
[----:B------:R1:W2:Y:S01]  /*2d10*/  @!P2 LDG.E.EL R55, desc[UR4][R24.64] ;  /* 0x000000041837a981 */ /* 0x0002a2000c2e1900 */
[----:B------:R-:W-:Y:S02]  /*2d20*/  IMAD.MOV.U32 R21, RZ, RZ, RZ ;  /* 0x000000ffff157224 */ /* 0x000fe400078e00ff */
[----:B------:R-:W-:Y:S02]  /*2d30*/  IMAD.MOV.U32 R2, RZ, RZ, RZ ;  /* 0x000000ffff027224 */ /* 0x000fe400078e00ff */
[----:B0-----:R-:W-:-:S02]  /*2d40*/  IMAD.WIDE R26, R61, 0x4, R28 ;  /* 0x000000043d1a7825 */ /* 0x001fc400078e021c */
[----:B------:R0:W2:Y:S02]  /*2d50*/  @!P1 LDG.E.EL R21, desc[UR4][R36.64] ;  /* 0x0000000424159981 */ /* 0x0000a4000c2e1900 */
[--C-:B-1----:R-:W-:Y:S02]  /*2d60*/  IMAD.WIDE R24, R45, 0x4, R16.reuse ;  /* 0x000000042d187825 */ /* 0x102fe400078e0210 */
[----:B------:R1:W2:Y:S02]  /*2d70*/  @!P2 LDG.E.EL R2, desc[UR4][R26.64] ;  /* 0x000000041a02a981 */ /* 0x0002a4000c2e1900 */
[----:B------:R-:W-:Y:S02]  /*2d80*/  IMAD.MOV.U32 R10, RZ, RZ, RZ ;  /* 0x000000ffff0a7224 */ /* 0x000fe400078e00ff */
[----:B------:R-:W-:Y:S02]  /*2d90*/  IMAD.MOV.U32 R45, RZ, RZ, RZ ;  /* 0x000000ffff2d7224 */ /* 0x000fe400078e00ff */
[----:B0-----:R-:W-:-:S02]  /*2da0*/  IMAD.WIDE R36, R63, 0x4, R16 ;  /* 0x000000043f247825 */ /* 0x001fc400078e0210 */
[----:B------:R0:W2:Y:S02]  /*2db0*/  @!P1 LDG.E.EL R10, desc[UR4][R30.64] ;  /* 0x000000041e0a9981 */ /* 0x0000a4000c2e1900 */
[--C-:B-1----:R-:W-:Y:S02]  /*2dc0*/  IMAD.WIDE R26, R46, 0x4, R16.reuse ;  /* 0x000000042e1a7825 */ /* 0x102fe400078e0210 */
[----:B------:R1:W2:Y:S02]  /*2dd0*/  @!P2 LDG.E.EL R67, desc[UR4][R36.64] ;  /* 0x000000042443a981 */ /* 0x0002a4000c2e1900 */
[----:B------:R-:W-:Y:S02]  /*2de0*/  IMAD.MOV.U32 R6, RZ, RZ, RZ ;  /* 0x000000ffff067224 */ /* 0x000fe400078e00ff */
[----:B------:R1:W2:Y:S01]  /*2df0*/  @!P0 LDG.E.EL R45, desc[UR4][R26.64] ;  /* 0x000000041a2d8981 */ /* 0x0002a2000c2e1900 */
[----:B------:R-:W-:Y:S02]  /*2e00*/  IMAD.MOV.U32 R64, RZ, RZ, RZ ;  /* 0x000000ffff407224 */ /* 0x000fe400078e00ff */
[----:B0-----:R-:W-:Y:S01]  /*2e10*/  IMAD.WIDE R30, R62, 0x4, R16 ;  /* 0x000000043e1e7825 */ /* 0x001fe200078e0210 */
[----:B-1----:R-:W0:Y:S04]  /*2e20*/  LDC.64 R36, c[0x0][0x230] ;  /* 0x00008c00ff247b82 */ /* 0x002e280000000a00 */
[----:B------:R1:W3:Y:S01]  /*2e30*/  @!P2 LDG.E.EL R6, desc[UR4][R30.64] ;  /* 0x000000041e06a981 */ /* 0x0002e2000c2e1900 */
[----:B------:R-:W-:-:S05]  /*2e40*/  IMAD.WIDE R26, R35, 0x4, R28 ;  /* 0x00000004231a7825 */ /* 0x000fca00078e021c */
[----:B------:R-:W3:Y:S01]  /*2e50*/  @!P2 LDG.E.EL R64, desc[UR4][R26.64] ;  /* 0x000000041a40a981 */ /* 0x000ee2000c2e1900 */
[----:B------:R-:W-:Y:S02]  /*2e60*/  IMAD.MOV.U32 R46, RZ, RZ, RZ ;  /* 0x000000ffff2e7224 */ /* 0x000fe400078e00ff */
[----:B-1----:R-:W-:-:S04]  /*2e70*/  IMAD.WIDE R30, R53, 0x4, R16 ;  /* 0x00000004351e7825 */ /* 0x002fc800078e0210 */
[----:B------:R1:W3:Y:S01]  /*2e80*/  @!P0 LDG.E.EL R46, desc[UR4][R24.64] ;  /* 0x00000004182e8981 */ /* 0x0002e2000c2e1900 */
[----:B------:R-:W-:Y:S01]  /*2e90*/  IMAD.WIDE R16, R44, 0x4, R16 ;  /* 0x000000042c107825 */ /* 0x000fe200078e0210 */
[----:B------:R-:W-:-:S03]  /*2ea0*/  CS2R R60, SRZ ;  /* 0x00000000003c7805 */ /* 0x000fc6000001ff00 */
[C---:B------:R-:W-:Y:S02]  /*2eb0*/  VIADD R44, R15.reuse, 0xffff6000 ;  /* 0xffff60000f2c7836 */ /* 0x040fe40000000000 */
[----:B------:R-:W-:Y:S01]  /*2ec0*/  IMAD.MOV.U32 R53, RZ, RZ, RZ ;  /* 0x000000ffff357224 */ /* 0x000fe200078e00ff */
[----:B------:R-:W-:Y:S01]  /*2ed0*/  CS2R R62, SRZ ;  /* 0x00000000003e7805 */ /* 0x000fe2000001ff00 */
[----:B------:R1:W3:Y:S02]  /*2ee0*/  @!P0 LDG.E.EL R61, desc[UR4][R30.64] ;  /* 0x000000041e3d8981 */ /* 0x0002e4000c2e1900 */
[--C-:B-1----:R-:W-:Y:S02]  /*2ef0*/  IMAD.WIDE R24, R34, 0x4, R28.reuse ;  /* 0x0000000422187825 */ /* 0x102fe400078e021c */
[----:B------:R-:W1:Y:S01]  /*2f00*/  LDC.64 R34, c[0x0][0x238] ;  /* 0x00008e00ff227b82 */ /* 0x000e620000000a00 */
[----:B------:R-:W-:Y:S01]  /*2f10*/  ISETP.GE.U32.AND P4, PT, R44, 0x6000, PT ;  /* 0x000060002c00780c */ /* 0x000fe20003f86070 */
[----:B------:R-:W-:Y:S01]  /*2f20*/  IMAD.MOV.U32 R44, RZ, RZ, RZ ;  /* 0x000000ffff2c7224 */ /* 0x000fe200078e00ff */
[----:B------:R0:W3:Y:S01]  /*2f30*/  @!P0 LDG.E.EL R53, desc[UR4][R16.64] ;  /* 0x0000000410358981 */ /* 0x0000e2000c2e1900 */
[----:B------:R-:W-:Y:S01]  /*2f40*/  LEA R65, R15, 0xfffa8000, 0x2 ;  /* 0xfffa80000f417811 */ /* 0x000fe200078e10ff */
[----:B------:R-:W-:-:S03]  /*2f50*/  IMAD.WIDE R30, R57, 0x4, R28 ;  /* 0x00000004391e7825 */ /* 0x000fc600078e021c */
[----:B------:R0:W3:Y:S02]  /*2f60*/  @!P0 LDG.E.EL R44, desc[UR4][R24.64] ;  /* 0x00000004182c8981 */ /* 0x0000e4000c2e1900 */
[----:B0-----:R-:W-:Y:S02]  /*2f70*/  IMAD.WIDE R26, R56, 0x4, R36 ;  /* 0x00000004381a7825 */ /* 0x001fe400078e0224 */
[----:B------:R0:W3:Y:S02]  /*2f80*/  @!P0 LDG.E.EL R62, desc[UR4][R30.64] ;  /* 0x000000041e3e8981 */ /* 0x0000e4000c2e1900 */
[----:B------:R-:W-:Y:S01]  /*2f90*/  IMAD.WIDE R16, R59, 0x4, R28 ;  /* 0x000000043b107825 */ /* 0x000fe200078e021c */
[----:B------:R-:W-:-:S03]  /*2fa0*/  CS2R R24, SRZ ;  /* 0x0000000000187805 */ /* 0x000fc6000001ff00 */
[----:B------:R-:W-:Y:S01]  /*2fb0*/  IMAD.WIDE R28, R23, 0x4, R28 ;  /* 0x00000004171c7825 */ /* 0x000fe200078e021c */
[----:B------:R0:W3:Y:S03]  /*2fc0*/  @!P0 LDG.E.EL R63, desc[UR4][R16.64] ;  /* 0x00000004103f8981 */ /* 0x0000e6000c2e1900 */
[----:B------:R-:W-:Y:S01]  /*2fd0*/  IMAD.MOV.U32 R23, RZ, RZ, RZ ;  /* 0x000000ffff177224 */ /* 0x000fe200078e00ff */
[----:B------:R1:W3:Y:S01]  /*2fe0*/  @!P0 LDG.E.EL R60, desc[UR4][R28.64] ;  /* 0x000000041c3c8981 */ /* 0x0002e2000c2e1900 */
[----:B0-----:R-:W-:-:S04]  /*2ff0*/  IMAD.WIDE R30, R52, 0x4, R36 ;  /* 0x00000004341e7825 */ /* 0x001fc800078e0224 */
[----:B------:R-:W-:Y:S01]  /*3000*/  IMAD.WIDE R16, R54, 0x4, R36 ;  /* 0x0000000436107825 */ /* 0x000fe200078e0224 */
[----:B------:R0:W3:Y:S03]  /*3010*/  @!P4 LDG.E.EL R23, desc[UR4][R26.64] ;  /* 0x000000041a17c981 */ /* 0x0000e6000c2e1900 */
[----:B------:R-:W-:Y:S01]  /*3020*/  IMAD.IADD R52, R8, 0x1, R65 ;  /* 0x0000000108347824 */ /* 0x000fe200078e0241 */
[----:B------:R0:W3:Y:S01]  /*3030*/  @!P4 LDG.E.EL R24, desc[UR4][R16.64] ;  /* 0x000000041018c981 */ /* 0x0000e2000c2e1900 */
[----:B-1----:R-:W-:-:S03]  /*3040*/  IMAD.WIDE R28, R42, 0x4, R36 ;  /* 0x000000042a1c7825 */ /* 0x002fc600078e0224 */
[----:B------:R1:W3:Y:S01]  /*3050*/  @!P4 LDG.E.EL R25, desc[UR4][R30.64] ;  /* 0x000000041e19c981 */ /* 0x0002e2000c2e1900 */
[----:B0-----:R-:W-:Y:S01]  /*3060*/  CS2R R26, SRZ ;  /* 0x00000000001a7805 */ /* 0x001fe2000001ff00 */
[----:B------:R-:W-:-:S05]  /*3070*/  IMAD.WIDE R16, R40, 0x4, R34 ;  /* 0x0000000428107825 */ /* 0x000fca00078e0222 */
[----:B------:R-:W3:Y:S01]  /*3080*/  @!P4 LDG.E.EL R27, desc[UR4][R28.64] ;  /* 0x000000041c1bc981 */ /* 0x000ee2000c2e1900 */
[----:B------:R-:W-:-:S03]  /*3090*/  IMAD R40, R11, 0x10000, R52 ;  /* 0x000100000b287824 */ /* 0x000fc600078e0234 */
[----:B------:R0:W3:Y:S01]  /*30a0*/  @!P4 LDG.E.EL R26, desc[UR4][R16.64] ;  /* 0x00000004101ac981 */ /* 0x0000e2000c2e1900 */
[----:B-1----:R-:W-:Y:S01]  /*30b0*/  IMAD.WIDE R30, R39, 0x4, R34 ;  /* 0x00000004271e7825 */ /* 0x002fe200078e0222 */
[----:B------:R-:W-:Y:S02]  /*30c0*/  SHF.R.S32.HI R57, RZ, 0x1f, R40 ;  /* 0x0000001fff397819 */ /* 0x000fe40000011428 */
[----:B------:R-:W-:Y:S01]  /*30d0*/  SHF.R.S32.HI R39, RZ, 0x1f, R52 ;  /* 0x0000001fff277819 */ /* 0x000fe20000011434 */
[----:B0-----:R-:W-:Y:S01]  /*30e0*/  IMAD.WIDE R16, R38, 0x4, R34 ;  /* 0x0000000426107825 */ /* 0x001fe200078e0222 */
[----:B------:R-:W-:-:S03]  /*30f0*/  LEA.HI R38, R57, R40, RZ, 0x10 ;  /* 0x0000002839267211 */ /* 0x000fc600078f80ff */
[----:B------:R-:W-:Y:S01]  /*3100*/  IMAD.IADD R40, R9, 0x1, R65 ;  /* 0x0000000109287824 */ /* 0x000fe200078e0241 */
[----:B------:R-:W-:Y:S02]  /*3110*/  LEA.HI R39, R39, R52, RZ, 0x4 ;  /* 0x0000003427277211 */ /* 0x000fe400078f20ff */
[----:B------:R-:W-:Y:S02]  /*3120*/  CS2R R28, SRZ ;  /* 0x00000000001c7805 */ /* 0x000fe4000001ff00 */
[----:B------:R-:W-:Y:S02]  /*3130*/  SHF.R.S32.HI R59, RZ, 0x1f, R40 ;  /* 0x0000001fff3b7819 */ /* 0x000fe40000011428 */
[----:B------:R-:W-:Y:S02]  /*3140*/  LOP3.LUT R57, R39, 0xfffffff0, RZ, 0xc0, !PT ;  /* 0xfffffff027397812 */ /* 0x000fe400078ec0ff */
[----:B------:R0:W3:Y:S01]  /*3150*/  @!P4 LDG.E.EL R29, desc[UR4][R16.64] ;  /* 0x00000004101dc981 */ /* 0x0000e2000c2e1900 */
[----:B------:R-:W-:-:S02]  /*3160*/  LEA.HI R59, R59, R40, RZ, 0x4 ;  /* 0x000000283b3b7211 */ /* 0x000fc400078f20ff */
[----:B------:R-:W-:Y:S01]  /*3170*/  IMAD.IADD R52, R52, 0x1, -R57 ;  /* 0x0000000134347824 */ /* 0x000fe200078e0a39 */
[----:B------:R-:W-:Y:S01]  /*3180*/  SHF.R.S32.HI R57, RZ, 0x4, R39 ;  /* 0x00000004ff397819 */ /* 0x000fe20000011427 */
[----:B------:R1:W3:Y:S01]  /*3190*/  @!P4 LDG.E.EL R28, desc[UR4][R30.64] ;  /* 0x000000041e1cc981 */ /* 0x0002e2000c2e1900 */
[----:B0-----:R-:W-:Y:S01]  /*31a0*/  IMAD.WIDE R16, R32, 0x4, R34 ;  /* 0x0000000420107825 */ /* 0x001fe200078e0222 */
[----:B------:R-:W-:Y:S02]  /*31b0*/  SHF.R.S32.HI R32, RZ, 0x1f, R39 ;  /* 0x0000001fff207819 */ /* 0x000fe40000011427 */
[----:B------:R-:W-:Y:S02]  /*31c0*/  LOP3.LUT R39, R59, 0xfffffff0, RZ, 0xc0, !PT ;  /* 0xfffffff03b277812 */ /* 0x000fe400078ec0ff */
[--C-:B------:R-:W-:Y:S01]  /*31d0*/  SHF.R.S32.HI R42, RZ, 0x1f, R59.reuse ;  /* 0x0000001fff2a7819 */ /* 0x100fe2000001143b */
[----:B-1----:R-:W-:Y:S01]  /*31e0*/  IMAD.MOV.U32 R30, RZ, RZ, RZ ;  /* 0x000000ffff1e7224 */ /* 0x002fe200078e00ff */
[----:B------:R-:W-:Y:S01]  /*31f0*/  SHF.R.S32.HI R31, RZ, 0x4, R59 ;  /* 0x00000004ff1f7819 */ /* 0x000fe2000001143b */
[----:B------:R-:W-:-:S02]  /*3200*/  IMAD.IADD R66, R40, 0x1, -R39 ;  /* 0x0000000128427824 */ /* 0x000fc400078e0a27 */
[----:B------:R-:W-:Y:S01]  /*3210*/  IMAD R40, R11, 0x10000, R40 ;  /* 0x000100000b287824 */ /* 0x000fe200078e0228 */
[----:B------:R-:W-:Y:S01]  /*3220*/  LEA.HI R42, R42, R31, RZ, 0xc ;  /* 0x0000001f2a2a7211 */ /* 0x000fe200078f60ff */
[----:B------:R0:W3:Y:S01]  /*3230*/  @!P4 LDG.E.EL R30, desc[UR4][R16.64] ;  /* 0x00000004101ec981 */ /* 0x0000e2000c2e1900 */
[----:B------:R-:W-:Y:S02]  /*3240*/  LEA.HI R32, R32, R57, RZ, 0xc ;  /* 0x0000003920207211 */ /* 0x000fe400078f60ff */
[----:B------:R-:W-:Y:S02]  /*3250*/  LOP3.LUT R42, R42, 0xfffff000, RZ, 0xc0, !PT ;  /* 0xfffff0002a2a7812 */ /* 0x000fe400078ec0ff */
[----:B------:R-:W-:Y:S02]  /*3260*/  LOP3.LUT R32, R32, 0xfffff000, RZ, 0xc0, !PT ;  /* 0xfffff00020207812 */ /* 0x000fe400078ec0ff */
[----:B0-----:R-:W-:-:S04]  /*3270*/  SHF.R.S32.HI R17, RZ, 0x1f, R40 ;  /* 0x0000001fff117819 */ /* 0x001fc80000011428 */
[----:B------:R-:W-:Y:S01]  /*3280*/  LEA.HI R40, R17, R40, RZ, 0x10 ;  /* 0x0000002811287211 */ /* 0x000fe200078f80ff */
[----:B------:R-:W-:Y:S01]  /*3290*/  IMAD.IADD R17, R31, 0x1, -R42 ;  /* 0x000000011f117824 */ /* 0x000fe200078e0a2a */
[----:B------:R-:W-:Y:S02]  /*32a0*/  PRMT R16, R38, 0xbb32, RZ ;  /* 0x0000bb3226107816 */ /* 0x000fe400000000ff */
[----:B------:R-:W-:Y:S01]  /*32b0*/  PRMT R31, R40, 0xbb32, RZ ;  /* 0x0000bb32281f7816 */ /* 0x000fe200000000ff */
[--C-:B------:R-:W-:Y:S01]  /*32c0*/  IMAD.IADD R57, R57, 0x1, -R32.reuse ;  /* 0x0000000139397824 */ /* 0x100fe200078e0a20 */
[----:B------:R-:W-:Y:S02]  /*32d0*/  PRMT R32, R38, 0x7632, R32 ;  /* 0x0000763226207816 */ /* 0x000fe40000000020 */
[----:B------:R-:W-:Y:S02]  /*32e0*/  SHF.R.S32.HI R16, RZ, 0xf, R16 ;  /* 0x0000000fff107819 */ /* 0x000fe40000011410 */
[----:B------:R-:W-:-:S02]  /*32f0*/  SHF.R.S32.HI R38, RZ, 0xf, R31 ;  /* 0x0000000fff267819 */ /* 0x000fc4000001141f */
[----:B------:R-:W-:Y:S02]  /*3300*/  LEA R31, R14, 0xfffd8000, 0x2 ;  /* 0xfffd80000e1f7811 */ /* 0x000fe400078e10ff */
[----:B------:R-:W-:Y:S02]  /*3310*/  LOP3.LUT R39, R16, 0xffff, RZ, 0xc0, !PT ;  /* 0x0000ffff10277812 */ /* 0x000fe400078ec0ff */
[----:B------:R-:W-:Y:S01]  /*3320*/  PRMT R40, R40, 0x7632, R40 ;  /* 0x0000763228287816 */ /* 0x000fe20000000028 */
[----:B------:R-:W-:Y:S01]  /*3330*/  IMAD R16, R13, 0x18000, R31 ;  /* 0x000180000d107824 */ /* 0x000fe200078e021f */
[----:B------:R-:W-:Y:S02]  /*3340*/  LOP3.LUT R59, R38, 0xffff, RZ, 0xc0, !PT ;  /* 0x0000ffff263b7812 */ /* 0x000fe400078ec0ff */
[----:B------:R-:W-:Y:S01]  /*3350*/  LEA.HI R38, R39, R32, RZ, 0x12 ;  /* 0x0000002027267211 */ /* 0x000fe200078f90ff */
[----:B------:R-:W-:Y:S01]  /*3360*/  IMAD.HI R16, R16, 0x2aaaaaab, RZ ;  /* 0x2aaaaaab10107827 */ /* 0x000fe200078e02ff */
[----:B------:R-:W-:-:S02]  /*3370*/  LEA.HI R39, R59, R40, RZ, 0x12 ;  /* 0x000000283b277211 */ /* 0x000fc400078f90ff */
[----:B------:R-:W-:Y:S02]  /*3380*/  LOP3.LUT R38, R38, 0xfffc, RZ, 0xc0, !PT ;  /* 0x0000fffc26267812 */ /* 0x000fe400078ec0ff */
[----:B------:R-:W-:Y:S02]  /*3390*/  LOP3.LUT R42, R39, 0xfffc, RZ, 0xc0, !PT ;  /* 0x0000fffc272a7812 */ /* 0x000fe400078ec0ff */
[----:B------:R-:W-:Y:S01]  /*33a0*/  SHF.R.U32.HI R39, RZ, 0x1f, R16 ;  /* 0x0000001fff277819 */ /* 0x000fe20000011610 */
[----:B------:R-:W-:-:S03]  /*33b0*/  IMAD.MOV R38, RZ, RZ, -R38 ;  /* 0x000000ffff267224 */ /* 0x000fc600078e0a26 */
[----:B------:R-:W-:Y:S01]  /*33c0*/  LEA.HI R16, R16, R39, RZ, 0x12 ;  /* 0x0000002710107211 */ /* 0x000fe200078f90ff */
[----:B------:R-:W-:Y:S01]  /*33d0*/  IMAD.MOV R42, RZ, RZ, -R42 ;  /* 0x000000ffff2a7224 */ /* 0x000fe200078e0a2a */
[----:B------:R-:W-:Y:S02]  /*33e0*/  PRMT R39, R38, 0x7710, RZ ;  /* 0x0000771026277816 */ /* 0x000fe400000000ff */
[----:B------:R-:W-:Y:S02]  /*33f0*/  PRMT R38, R16, 0x9910, RZ ;  /* 0x0000991010267816 */ /* 0x000fe400000000ff */
[----:B------:R-:W-:Y:S02]  /*3400*/  PRMT R59, R42, 0x7710, RZ ;  /* 0x000077102a3b7816 */ /* 0x000fe400000000ff */
[----:B------:R-:W-:Y:S02]  /*3410*/  SHF.R.S32.HI R42, RZ, 0x1f, R65 ;  /* 0x0000001fff2a7819 */ /* 0x000fe40000011441 */
[----:B------:R-:W-:Y:S01]  /*3420*/  SHF.R.S32.HI R38, RZ, 0xf, R38 ;  /* 0x0000000fff267819 */ /* 0x000fe20000011426 */
[----:B------:R-:W-:Y:S01]  /*3430*/  IMAD.IADD R32, R32, 0x1, R39 ;  /* 0x0000000120207824 */ /* 0x000fe200078e0227 */
[----:B------:R-:W-:-:S02]  /*3440*/  LEA.HI R39, R42, R65, RZ, 0x4 ;  /* 0x000000412a277211 */ /* 0x000fc400078f20ff */
[----:B------:R-:W-:Y:S01]  /*3450*/  LOP3.LUT R69, R38, 0xffff, RZ, 0xc0, !PT ;  /* 0x0000ffff26457812 */ /* 0x000fe200078ec0ff */
[----:B------:R-:W-:Y:S01]  /*3460*/  IMAD.IADD R40, R40, 0x1, R59 ;  /* 0x0000000128287824 */ /* 0x000fe200078e023b */
[--C-:B------:R-:W-:Y:S02]  /*3470*/  SHF.R.S32.HI R38, RZ, 0x4, R39.reuse ;  /* 0x00000004ff267819 */ /* 0x100fe40000011427 */
[----:B------:R-:W-:Y:S02]  /*3480*/  SHF.R.S32.HI R59, RZ, 0x1f, R39 ;  /* 0x0000001fff3b7819 */ /* 0x000fe40000011427 */
[----:B------:R-:W-:Y:S01]  /*3490*/  LEA.HI R42, R69, R16, RZ, 0x12 ;  /* 0x00000010452a7211 */ /* 0x000fe200078f90ff */
[----:B------:R-:W-:Y:S01]  /*34a0*/  IMAD R57, R52, 0x1000, R57 ;  /* 0x0000100034397824 */ /* 0x000fe200078e0239 */
[----:B------:R-:W-:Y:S02]  /*34b0*/  LEA.HI R59, R59, R38, RZ, 0xc ;  /* 0x000000263b3b7211 */ /* 0x000fe400078f60ff */
[----:B------:R-:W-:-:S02]  /*34c0*/  LOP3.LUT R42, R42, 0xfffc, RZ, 0xc0, !PT ;  /* 0x0000fffc2a2a7812 */ /* 0x000fc400078ec0ff */
[----:B------:R-:W-:Y:S02]  /*34d0*/  LOP3.LUT R32, R32, 0xffff, RZ, 0xc0, !PT ;  /* 0x0000ffff20207812 */ /* 0x000fe400078ec0ff */
[----:B------:R-:W-:Y:S01]  /*34e0*/  LOP3.LUT R59, R59, 0xfffff000, RZ, 0xc0, !PT ;  /* 0xfffff0003b3b7812 */ /* 0x000fe200078ec0ff */
[----:B------:R-:W-:Y:S02]  /*34f0*/  IMAD.MOV R42, RZ, RZ, -R42 ;  /* 0x000000ffff2a7224 */ /* 0x000fe400078e0a2a */
[----:B------:R-:W-:Y:S02]  /*3500*/  IMAD R69, R32, 0x10000, R57 ;  /* 0x0001000020457824 */ /* 0x000fe400078e0239 */
[----:B------:R-:W-:-:S04]  /*3510*/  IMAD.HI R32, R31, 0x2aaaaaab, RZ ;  /* 0x2aaaaaab1f207827 */ /* 0x000fc800078e02ff */
[----:B------:R-:W-:Y:S01]  /*3520*/  IMAD.IADD R38, R38, 0x1, -R59 ;  /* 0x0000000126267824 */ /* 0x000fe200078e0a3b */
[----:B------:R-:W-:Y:S01]  /*3530*/  PRMT R59, R42, 0x7710, RZ ;  /* 0x000077102a3b7816 */ /* 0x000fe200000000ff */
[----:B------:R-:W-:Y:S01]  /*3540*/  IMAD R42, R11, 0x10000, R65 ;  /* 0x000100000b2a7824 */ /* 0x000fe200078e0241 */
[----:B------:R-:W-:-:S04]  /*3550*/  SHF.R.U32.HI R57, RZ, 0x1f, R32 ;  /* 0x0000001fff397819 */ /* 0x000fc80000011620 */
[----:B------:R-:W-:Y:S02]  /*3560*/  LEA.HI.SX32 R32, R32, R57, 0x1e ;  /* 0x0000003920207211 */ /* 0x000fe400078ff2ff */
[----:B------:R-:W-:-:S04]  /*3570*/  SHF.R.S32.HI R57, RZ, 0x1f, R42 ;  /* 0x0000001fff397819 */ /* 0x000fc8000001142a */
[----:B------:R-:W-:-:S04]  /*3580*/  LEA.HI R42, R57, R42, RZ, 0x10 ;  /* 0x0000002a392a7211 */ /* 0x000fc800078f80ff */
[----:B------:R-:W-:Y:S01]  /*3590*/  PRMT R54, R42, 0xbb32, RZ ;  /* 0x0000bb322a367816 */ /* 0x000fe200000000ff */
[----:B------:R-:W-:-:S03]  /*35a0*/  IMAD.IADD R16, R16, 0x1, R59 ;  /* 0x0000000110107824 */ /* 0x000fc600078e023b */
[----:B------:R-:W-:Y:S02]  /*35b0*/  SHF.R.S32.HI R54, RZ, 0xf, R54 ;  /* 0x0000000fff367819 */ /* 0x000fe40000011436 */
[----:B------:R-:W-:Y:S02]  /*35c0*/  PRMT R42, R42, 0x7632, R42 ;  /* 0x000076322a2a7816 */ /* 0x000fe4000000002a */
[----:B------:R-:W-:Y:S01]  /*35d0*/  LOP3.LUT R59, R54, 0xffff, RZ, 0xc0, !PT ;  /* 0x0000ffff363b7812 */ /* 0x000fe200078ec0ff */
[----:B------:R-:W-:-:S03]  /*35e0*/  IMAD R57, R66, 0x1000, R17 ;  /* 0x0000100042397824 */ /* 0x000fc600078e0211 */
[----:B------:R-:W-:Y:S02]  /*35f0*/  LEA.HI R17, R59, R42, RZ, 0x12 ;  /* 0x0000002a3b117211 */ /* 0x000fe400078f90ff */
[----:B------:R-:W-:Y:S02]  /*3600*/  LOP3.LUT R40, R40, 0xffff, RZ, 0xc0, !PT ;  /* 0x0000ffff28287812 */ /* 0x000fe400078ec0ff */
[----:B------:R-:W-:Y:S02]  /*3610*/  LOP3.LUT R17, R17, 0xfffc, RZ, 0xc0, !PT ;  /* 0x0000fffc11117812 */ /* 0x000fe400078ec0ff */
[----:B------:R-:W-:Y:S01]  /*3620*/  PRMT R54, R32, 0x9910, RZ ;  /* 0x0000991020367816 */ /* 0x000fe200000000ff */
[----:B------:R-:W-:Y:S02]  /*3630*/  IMAD R40, R40, 0x10000, R57 ;  /* 0x0001000028287824 */ /* 0x000fe400078e0239 */
[----:B------:R-:W-:Y:S02]  /*3640*/  IMAD.MOV R57, RZ, RZ, -R17 ;  /* 0x000000ffff397224 */ /* 0x000fe400078e0a11 */
[----:B------:R-:W-:-:S05]  /*3650*/  IMAD.MOV.U32 R17, RZ, RZ, R54 ;  /* 0x000000ffff117224 */ /* 0x000fca00078e0036 */
[----:B------:R-:W-:Y:S02]  /*3660*/  SHF.R.S32.HI R17, RZ, 0xf, R17 ;  /* 0x0000000fff117819 */ /* 0x000fe40000011411 */
[----:B------:R-:W-:Y:S02]  /*3670*/  PRMT R57, R57, 0x7710, RZ ;  /* 0x0000771039397816 */ /* 0x000fe400000000ff */
[----:B------:R-:W-:Y:S02]  /*3680*/  LOP3.LUT R17, R17, 0xffff, RZ, 0xc0, !PT ;  /* 0x0000ffff11117812 */ /* 0x000fe400078ec0ff */
[----:B------:R-:W-:Y:S02]  /*3690*/  LOP3.LUT R54, R39, 0xfffffff0, RZ, 0xc0, !PT ;  /* 0xfffffff027367812 */ /* 0x000fe400078ec0ff */
[----:B------:R-:W-:Y:S01]  /*36a0*/  LEA.HI R17, R17, R32, RZ, 0x1c ;  /* 0x0000002011117211 */ /* 0x000fe200078fe0ff */
[----:B------:R-:W-:Y:S02]  /*36b0*/  IMAD.IADD R42, R42, 0x1, R57 ;  /* 0x000000012a2a7824 */ /* 0x000fe400078e0239 */
[----:B------:R-:W-:Y:S01]  /*36c0*/  IMAD.IADD R59, R65, 0x1, -R54 ;  /* 0x00000001413b7824 */ /* 0x000fe200078e0a36 */
[----:B------:R-:W-:-:S02]  /*36d0*/  LOP3.LUT R17, R17, 0xf000, RZ, 0xc0, !PT ;  /* 0x0000f00011117812 */ /* 0x000fc400078ec0ff */
[----:B------:R-:W-:Y:S01]  /*36e0*/  LOP3.LUT R42, R42, 0xffff, RZ, 0xc0, !PT ;  /* 0x0000ffff2a2a7812 */ /* 0x000fe200078ec0ff */
[----:B------:R-:W-:Y:S02]  /*36f0*/  IMAD R39, R59, 0x1000, R38 ;  /* 0x000010003b277824 */ /* 0x000fe400078e0226 */
[----:B------:R-:W-:Y:S02]  /*3700*/  IMAD.MOV R38, RZ, RZ, -R17 ;  /* 0x000000ffff267224 */ /* 0x000fe400078e0a11 */
[----:B------:R-:W-:-:S03]  /*3710*/  IMAD R17, R42, 0x10000, R39 ;  /* 0x000100002a117824 */ /* 0x000fc600078e0227 */
[----:B------:R-:W-:Y:S01]  /*3720*/  PRMT R39, R38, 0x7710, RZ ;  /* 0x0000771026277816 */ /* 0x000fe200000000ff */
[----:B------:R-:W-:-:S04]  /*3730*/  VIADD R38, R15, 0xfffea000 ;  /* 0xfffea0000f267836 */ /* 0x000fc80000000000 */
[----:B------:R-:W-:Y:S01]  /*3740*/  IMAD.IADD R42, R32, 0x1, R39 ;  /* 0x00000001202a7824 */ /* 0x000fe200078e0227 */
[----:B------:R-:W-:Y:S02]  /*3750*/  ISETP.GE.U32.AND P6, PT, R38, 0x4000, PT ;  /* 0x000040002600780c */ /* 0x000fe40003fc6070 */
[----:B------:R-:W0:Y:S02]  /*3760*/  LDC.64 R38, c[0x0][0x250] ;  /* 0x00009400ff267b82 */ /* 0x000e240000000a00 */
[----:B------:R-:W-:Y:S02]  /*3770*/  PRMT R57, R42, 0x9910, RZ ;  /* 0x000099102a397816 */ /* 0x000fe400000000ff */
[----:B------:R-:W-:Y:S02]  /*3780*/  PRMT R42, R16, 0x9910, RZ ;  /* 0x00009910102a7816 */ /* 0x000fe400000000ff */
[----:B--2---:R-:W-:Y:S02]  /*3790*/  SEL R3, R3, RZ, !P2 ;  /* 0x000000ff03037207 */ /* 0x004fe40005000000 */
[----:B------:R-:W-:Y:S01]  /*37a0*/  SEL R16, R41, RZ, !P2 ;  /* 0x000000ff29107207 */ /* 0x000fe20005000000 */
[----:B------:R-:W-:-:S02]  /*37b0*/  IMAD R32, R32, -0x18, R31 ;  /* 0xffffffe820207824 */ /* 0x000fc400078e021f */
[----:B------:R-:W-:Y:S02]  /*37c0*/  IMAD.MOV.U32 R54, RZ, RZ, RZ ;  /* 0x000000ffff367224 */ /* 0x000fe400078e00ff */
[----:B------:R-:W-:Y:S01]  /*37d0*/  FADD R3, R16, R3 ;  /* 0x0000000310037221 */ /* 0x000fe20000000000 */
[----:B------:R-:W-:-:S04]  /*37e0*/  IMAD R57, R32, 0x1000, R57 ;  /* 0x0000100020397824 */ /* 0x000fc800078e0239 */
[----:B------:R-:W-:Y:S01]  /*37f0*/  IMAD R42, R42, 0x18000, R57 ;  /* 0x000180002a2a7824 */ /* 0x000fe200078e0239 */
[----:B------:R-:W-:Y:S01]  /*3800*/  CS2R R56, SRZ ;  /* 0x0000000000387805 */ /* 0x000fe2000001ff00 */
[----:B0-----:R-:W-:-:S05]  /*3810*/  IMAD.WIDE R16, R17, 0x4, R38 ;  /* 0x0000000411107825 */ /* 0x001fca00078e0226 */
[----:B------:R0:W2:Y:S02]  /*3820*/  @!P6 LDG.E.EL R54, desc[UR4][R16.64] ;  /* 0x000000041036e981 */ /* 0x0000a4000c2e1900 */
[----:B0-----:R-:W-:-:S05]  /*3830*/  IMAD.WIDE R16, R69, 0x4, R38 ;  /* 0x0000000445107825 */ /* 0x001fca00078e0226 */
[----:B------:R0:W4:Y:S02]  /*3840*/  @!P6 LDG.E.EL R57, desc[UR4][R16.64] ;  /* 0x000000041039e981 */ /* 0x000124000c2e1900 */
[----:B0-----:R-:W-:Y:S02]  /*3850*/  IMAD.WIDE R16, R40, 0x4, R38 ;  /* 0x0000000428107825 */ /* 0x001fe400078e0226 */
[----:B------:R-:W0:Y:S01]  /*3860*/  LDC.64 R40, c[0x0][0x258] ;  /* 0x00009600ff287b82 */ /* 0x000e220000000a00 */
[----:B------:R-:W-:Y:S01]  /*3870*/  SEL R68, R55, RZ, !P2 ;  /* 0x000000ff37447207 */ /* 0x000fe20005000000 */
[----:B------:R-:W-:Y:S01]  /*3880*/  IMAD.MOV.U32 R55, RZ, RZ, RZ ;  /* 0x000000ffff377224 */ /* 0x000fe200078e00ff */
[----:B------:R0:W5:Y:S01]  /*3890*/  @!P6 LDG.E.EL R56, desc[UR4][R16.64] ;  /* 0x000000041038e981 */ /* 0x000162000c2e1900 */
[----:B------:R-:W-:Y:S02]  /*38a0*/  SEL R69, R2, RZ, !P2 ;  /* 0x000000ff02457207 */ /* 0x000fe40005000000 */
[----:B------:R-:W-:-:S02]  /*38b0*/  SEL R0, R0, RZ, !P2 ;  /* 0x000000ff00007207 */ /* 0x000fc40005000000 */
[----:B------:R-:W-:Y:S01]  /*38c0*/  SEL R67, R67, RZ, !P2 ;  /* 0x000000ff43437207 */ /* 0x000fe20005000000 */
[----:B0-----:R-:W-:-:S04]  /*38d0*/  IMAD.WIDE R16, R59, 0x4, R40 ;  /* 0x000000043b107825 */ /* 0x001fc800078e0228 */
[----:B------:R-:W-:Y:S01]  /*38e0*/  IMAD.MOV.U32 R59, RZ, RZ, RZ ;  /* 0x000000ffff3b7224 */ /* 0x000fe200078e00ff */
[----:B------:R0:W5:Y:S02]  /*38f0*/  @!P6 LDG.E.EL R55, desc[UR4][R16.64] ;  /* 0x000000041037e981 */ /* 0x000164000c2e1900 */
[----:B0-----:R-:W-:-:S05]  /*3900*/  IMAD.WIDE R16, R52, 0x4, R40 ;  /* 0x0000000434107825 */ /* 0x001fca00078e0228 */
[----:B------:R0:W5:Y:S01]  /*3910*/  @!P6 LDG.E.EL R59, desc[UR4][R16.64] ;  /* 0x00000004103be981 */ /* 0x000162000c2e1900 */
[----:B------:R-:W-:Y:S01]  /*3920*/  FADD R2, R0, R69 ;  /* 0x0000004500027221 */ /* 0x000fe20000000000 */
[----:B------:R-:W-:Y:S01]  /*3930*/  FADD R0, R67, R68 ;  /* 0x0000004443007221 */ /* 0x000fe20000000000 */
[----:B0-----:R-:W-:-:S04]  /*3940*/  IMAD.WIDE R16, R66, 0x4, R40 ;  /* 0x0000000442107825 */ /* 0x001fc800078e0228 */
[----:B------:R-:W-:Y:S01]  /*3950*/  IMAD.IADD R66, R12, 0x1, R65 ;  /* 0x000000010c427824 */ /* 0x000fe200078e0241 */
[----:B---3--:R-:W-:Y:S02]  /*3960*/  SEL R67, R64, RZ, !P2 ;  /* 0x000000ff40437207 */ /* 0x008fe40005000000 */
[----:B------:R-:W-:Y:S02]  /*3970*/  SEL R6, R6, RZ, !P2 ;  /* 0x000000ff06067207 */ /* 0x000fe40005000000 */
[----:B------:R-:W-:-:S04]  /*3980*/  SHF.R.S32.HI R65, RZ, 0x1f, R66 ;  /* 0x0000001fff417819 */ /* 0x000fc80000011442 */
[----:B------:R-:W-:Y:S01]  /*3990*/  LEA.HI R65, R65, R66, RZ, 0x4 ;  /* 0x0000004241417211 */ /* 0x000fe200078f20ff */
[----:B------:R-:W-:-:S03]  /*39a0*/  FADD R6, R6, R67 ;  /* 0x0000004306067221 */ /* 0x000fc60000000000 */
[----:B------:R-:W-:Y:S01]  /*39b0*/  LOP3.LUT R67, R65, 0xfffffff0, RZ, 0xc0, !PT ;  /* 0xfffffff041437812 */ /* 0x000fe200078ec0ff */
[----:B------:R-:W-:Y:S01]  /*39c0*/  IMAD.MOV.U32 R52, RZ, RZ, RZ ;  /* 0x000000ffff347224 */ /* 0x000fe200078e00ff */
[--C-:B------:R-:W-:Y:S02]  /*39d0*/  SHF.R.S32.HI R64, RZ, 0x4, R65.reuse ;  /* 0x00000004ff407819 */ /* 0x100fe40000011441 */
[----:B------:R-:W-:Y:S01]  /*39e0*/  SHF.R.S32.HI R69, RZ, 0x1f, R65 ;  /* 0x0000001fff457819 */ /* 0x000fe20000011441 */
[----:B------:R-:W-:Y:S02]  /*39f0*/  IMAD.IADD R67, R66, 0x1, -R67 ;  /* 0x0000000142437824 */ /* 0x000fe400078e0a43 */
[----:B------:R-:W-:Y:S01]  /*3a00*/  IMAD R66, R11, 0x10000, R66 ;  /* 0x000100000b427824 */ /* 0x000fe200078e0242 */
[----:B------:R-:W-:Y:S01]  /*3a10*/  LEA.HI R69, R69, R64, RZ, 0xc ;  /* 0x0000004045457211 */ /* 0x000fe200078f60ff */
[----:B------:R0:W3:Y:S03]  /*3a20*/  @!P6 LDG.E.EL R52, desc[UR4][R16.64] ;  /* 0x000000041034e981 */ /* 0x0000e6000c2e1900 */
[----:B------:R-:W-:-:S02]  /*3a30*/  LOP3.LUT R69, R69, 0xfffff000, RZ, 0xc0, !PT ;  /* 0xfffff00045457812 */ /* 0x000fc400078ec0ff */
[----:B0-----:R-:W-:-:S03]  /*3a40*/  SHF.R.S32.HI R17, RZ, 0x1f, R66 ;  /* 0x0000001fff117819 */ /* 0x001fc60000011442 */
[----:B------:R-:W-:Y:S01]  /*3a50*/  IMAD.IADD R16, R64, 0x1, -R69 ;  /* 0x0000000140107824 */ /* 0x000fe200078e0a45 */
[----:B------:R-:W-:-:S04]  /*3a60*/  LEA.HI R17, R17, R66, RZ, 0x10 ;  /* 0x0000004211117211 */ /* 0x000fc800078f80ff */
[----:B------:R-:W-:-:S04]  /*3a70*/  PRMT R64, R17, 0xbb32, RZ ;  /* 0x0000bb3211407816 */ /* 0x000fc800000000ff */
[----:B------:R-:W-:Y:S02]  /*3a80*/  SHF.R.S32.HI R64, RZ, 0xf, R64 ;  /* 0x0000000fff407819 */ /* 0x000fe40000011440 */
[----:B------:R-:W-:Y:S02]  /*3a90*/  PRMT R17, R17, 0x7632, R17 ;  /* 0x0000763211117816 */ /* 0x000fe40000000011 */
[----:B------:R-:W-:-:S04]  /*3aa0*/  LOP3.LUT R64, R64, 0xffff, RZ, 0xc0, !PT ;  /* 0x0000ffff40407812 */ /* 0x000fc800078ec0ff */
[----:B------:R-:W-:-:S04]  /*3ab0*/  LEA.HI R64, R64, R17, RZ, 0x12 ;  /* 0x0000001140407211 */ /* 0x000fc800078f90ff */
[----:B------:R-:W-:-:S05]  /*3ac0*/  LOP3.LUT R64, R64, 0xfffc, RZ, 0xc0, !PT ;  /* 0x0000fffc40407812 */ /* 0x000fca00078ec0ff */
[----:B------:R-:W-:-:S05]  /*3ad0*/  IMAD.MOV R64, RZ, RZ, -R64 ;  /* 0x000000ffff407224 */ /* 0x000fca00078e0a40 */
[----:B------:R-:W-:-:S05]  /*3ae0*/  PRMT R64, R64, 0x7710, RZ ;  /* 0x0000771040407816 */ /* 0x000fca00000000ff */
[----:B------:R-:W-:Y:S02]  /*3af0*/  IMAD.IADD R17, R17, 0x1, R64 ;  /* 0x0000000111117824 */ /* 0x000fe400078e0240 */
[----:B------:R-:W-:-:S03]  /*3b00*/  IMAD R16, R67, 0x1000, R16 ;  /* 0x0000100043107824 */ /* 0x000fc600078e0210 */
[----:B------:R-:W-:Y:S02]  /*3b10*/  LOP3.LUT R17, R17, 0xffff, RZ, 0xc0, !PT ;  /* 0x0000ffff11117812 */ /* 0x000fe400078ec0ff */
[----:B------:R-:W-:-:S03]  /*3b20*/  CS2R R64, SRZ ;  /* 0x0000000000407805 */ /* 0x000fc6000001ff00 */
[----:B------:R-:W-:-:S04]  /*3b30*/  IMAD R17, R17, 0x10000, R16 ;  /* 0x0001000011117824 */ /* 0x000fc800078e0210 */
[----:B------:R-:W-:-:S05]  /*3b40*/  IMAD.WIDE R16, R17, 0x4, R38 ;  /* 0x0000000411107825 */ /* 0x000fca00078e0226 */
[----:B------:R0:W3:Y:S02]  /*3b50*/  @!P6 LDG.E.EL R64, desc[UR4][R16.64] ;  /* 0x000000041040e981 */ /* 0x0000e4000c2e1900 */
[----:B0-----:R-:W-:-:S05]  /*3b60*/  IMAD.WIDE R16, R67, 0x4, R40 ;  /* 0x0000000443107825 */ /* 0x001fca00078e0228 */
[----:B------:R0:W3:Y:S01]  /*3b70*/  @!P6 LDG.E.EL R65, desc[UR4][R16.64] ;  /* 0x000000041041e981 */ /* 0x0000e2000c2e1900 */
[----:B------:R-:W-:Y:S02]  /*3b80*/  SEL R67, R44, RZ, !P0 ;  /* 0x000000ff2c437207 */ /* 0x000fe40004000000 */
[----:B------:R-:W-:Y:S02]  /*3b90*/  SEL R44, R61, RZ, !P0 ;  /* 0x000000ff3d2c7207 */ /* 0x000fe40004000000 */
[----:B------:R-:W-:Y:S02]  /*3ba0*/  LEA R61, R14, 0xfffa8000, 0x2 ;  /* 0xfffa80000e3d7811 */ /* 0x000fe400078e10ff */
[----:B------:R-:W-:Y:S01]  /*3bb0*/  SEL R46, R46, RZ, !P0 ;  /* 0x000000ff2e2e7207 */ /* 0x000fe20004000000 */
[----:B------:R-:W-:Y:S01]  /*3bc0*/  FADD R44, R44, R67 ;  /* 0x000000432c2c7221 */ /* 0x000fe20000000000 */
[----:B------:R-:W-:Y:S01]  /*3bd0*/  SEL R67, R62, RZ, !P0 ;  /* 0x000000ff3e437207 */ /* 0x000fe20004000000 */
[----:B0-----:R-:W-:-:S04]  /*3be0*/  IMAD R16, R13, 0x10000, R61 ;  /* 0x000100000d107824 */ /* 0x001fc800078e023d */
[----:B------:R-:W-:Y:S01]  /*3bf0*/  FADD R46, R46, R67 ;  /* 0x000000432e2e7221 */ /* 0x000fe20000000000 */
[----:B------:R-:W-:-:S04]  /*3c00*/  SHF.R.S32.HI R67, RZ, 0x1f, R16 ;  /* 0x0000001fff437819 */ /* 0x000fc80000011410 */
[----:B------:R-:W-:-:S04]  /*3c10*/  LEA.HI R16, R67, R16, RZ, 0x10 ;  /* 0x0000001043107211 */ /* 0x000fc800078f80ff */
[----:B------:R-:W-:-:S04]  /*3c20*/  PRMT R62, R16, 0xbb32, RZ ;  /* 0x0000bb32103e7816 */ /* 0x000fc800000000ff */
[----:B------:R-:W-:Y:S02]  /*3c30*/  SHF.R.S32.HI R62, RZ, 0xf, R62 ;  /* 0x0000000fff3e7819 */ /* 0x000fe4000001143e */
[----:B------:R-:W-:Y:S02]  /*3c40*/  PRMT R16, R16, 0x7632, R16 ;  /* 0x0000763210107816 */ /* 0x000fe40000000010 */
[----:B------:R-:W-:Y:S02]  /*3c50*/  LOP3.LUT R67, R62, 0xffff, RZ, 0xc0, !PT ;  /* 0x0000ffff3e437812 */ /* 0x000fe400078ec0ff */
[----:B------:R-:W-:Y:S02]  /*3c60*/  SHF.R.S32.HI R66, RZ, 0x1f, R61 ;  /* 0x0000001fff427819 */ /* 0x000fe4000001143d */
[----:B------:R-:W-:Y:S02]  /*3c70*/  LEA.HI R62, R67, R16, RZ, 0x12 ;  /* 0x00000010433e7211 */ /* 0x000fe400078f90ff */
[----:B------:R-:W-:-:S02]  /*3c80*/  SEL R68, R63, RZ, !P0 ;  /* 0x000000ff3f447207 */ /* 0x000fc40004000000 */
[----:B------:R-:W-:Y:S02]  /*3c90*/  LEA.HI R63, R66, R61, RZ, 0x4 ;  /* 0x0000003d423f7211 */ /* 0x000fe400078f20ff */
[----:B------:R-:W-:Y:S02]  /*3ca0*/  LOP3.LUT R62, R62, 0xfffc, RZ, 0xc0, !PT ;  /* 0x0000fffc3e3e7812 */ /* 0x000fe400078ec0ff */
[--C-:B------:R-:W-:Y:S02]  /*3cb0*/  SHF.R.S32.HI R66, RZ, 0x4, R63.reuse ;  /* 0x00000004ff427819 */ /* 0x100fe4000001143f */
[----:B------:R-:W-:Y:S01]  /*3cc0*/  SHF.R.S32.HI R17, RZ, 0x1f, R63 ;  /* 0x0000001fff117819 */ /* 0x000fe2000001143f */
[----:B------:R-:W-:-:S03]  /*3cd0*/  IMAD.MOV R62, RZ, RZ, -R62 ;  /* 0x000000ffff3e7224 */ /* 0x000fc600078e0a3e */
[----:B------:R-:W-:Y:S02]  /*3ce0*/  LEA.HI R17, R17, R66, RZ, 0xc ;  /* 0x0000004211117211 */ /* 0x000fe400078f60ff */
[----:B------:R-:W-:Y:S02]  /*3cf0*/  PRMT R67, R62, 0x7710, RZ ;  /* 0x000077103e437816 */ /* 0x000fe400000000ff */
[----:B------:R-:W-:Y:S02]  /*3d00*/  LOP3.LUT R17, R17, 0xfffff000, RZ, 0xc0, !PT ;  /* 0xfffff00011117812 */ /* 0x000fe400078ec0ff */
[----:B------:R-:W-:Y:S02]  /*3d10*/  LOP3.LUT R62, R63, 0xfffffff0, RZ, 0xc0, !PT ;  /* 0xfffffff03f3e7812 */ /* 0x000fe400078ec0ff */
[----:B------:R-:W-:Y:S01]  /*3d20*/  SEL R60, R60, RZ, !P0 ;  /* 0x000000ff3c3c7207 */ /* 0x000fe20004000000 */
[----:B------:R-:W-:Y:S01]  /*3d30*/  IMAD.IADD R17, R66, 0x1, -R17 ;  /* 0x0000000142117824 */ /* 0x000fe200078e0a11 */
[----:B------:R-:W-:Y:S01]  /*3d40*/  SEL R53, R53, RZ, !P0 ;  /* 0x000000ff35357207 */ /* 0x000fe20004000000 */
[----:B------:R-:W-:-:S02]  /*3d50*/  IMAD.IADD R62, R61, 0x1, -R62 ;  /* 0x000000013d3e7824 */ /* 0x000fc400078e0a3e */
[----:B------:R-:W-:Y:S02]  /*3d60*/  IMAD.IADD R63, R16, 0x1, R67 ;  /* 0x00000001103f7824 */ /* 0x000fe400078e0243 */
[----:B------:R-:W-:Y:S02]  /*3d70*/  IMAD R66, R62, 0x1000, R17 ;  /* 0x000010003e427824 */ /* 0x000fe400078e0211 */
[----:B------:R-:W-:Y:S01]  /*3d80*/  FADD R53, R53, R60 ;  /* 0x0000003c35357221 */ /* 0x000fe20000000000 */
[----:B------:R-:W-:Y:S02]  /*3d90*/  LEA R60, R15, 0xfff98000, 0x2 ;  /* 0xfff980000f3c7811 */ /* 0x000fe400078e10ff */
[----:B--2---:R-:W-:Y:S02]  /*3da0*/  SEL R17, R54, RZ, !P6 ;  /* 0x000000ff36117207 */ /* 0x004fe40007000000 */
[----:B----4-:R-:W-:Y:S02]  /*3db0*/  SEL R57, R57, RZ, !P6 ;  /* 0x000000ff39397207 */ /* 0x010fe40007000000 */
[----:B-----5:R-:W-:-:S02]  /*3dc0*/  SEL R16, R55, RZ, !P6 ;  /* 0x000000ff37107207 */ /* 0x020fc40007000000 */
[----:B------:R-:W-:-:S03]  /*3dd0*/  LOP3.LUT R55, R63, 0xffff, RZ, 0xc0, !PT ;  /* 0x0000ffff3f377812 */ /* 0x000fc600078ec0ff */
[----:B------:R-:W-:Y:S01]  /*3de0*/  FADD R54, R17, R16 ;  /* 0x0000001011367221 */ /* 0x000fe20000000000 */
[----:B------:R-:W-:Y:S02]  /*3df0*/  IMAD.IADD R16, R8, 0x1, R60 ;  /* 0x0000000108107824 */ /* 0x000fe400078e023c */
[----:B------:R-:W-:-:S03]  /*3e00*/  IMAD R55, R55, 0x10000, R66 ;  /* 0x0001000037377824 */ /* 0x000fc600078e0242 */
[----:B------:R-:W-:Y:S02]  /*3e10*/  SHF.R.S32.HI R17, RZ, 0x1f, R16 ;  /* 0x0000001fff117819 */ /* 0x000fe40000011410 */
[----:B------:R-:W-:Y:S02]  /*3e20*/  SEL R66, R59, RZ, !P6 ;  /* 0x000000ff3b427207 */ /* 0x000fe40007000000 */
[----:B------:R-:W-:-:S03]  /*3e30*/  LEA.HI R59, R17, R16, RZ, 0x4 ;  /* 0x00000010113b7211 */ /* 0x000fc600078f20ff */
[----:B------:R-:W-:Y:S01]  /*3e40*/  FADD R57, R57, R66 ;  /* 0x0000004239397221 */ /* 0x000fe20000000000 */
[--C-:B------:R-:W-:Y:S02]  /*3e50*/  SHF.R.S32.HI R17, RZ, 0x4, R59.reuse ;  /* 0x00000004ff117819 */ /* 0x100fe4000001143b */
[----:B------:R-:W-:-:S04]  /*3e60*/  SHF.R.S32.HI R66, RZ, 0x1f, R59 ;  /* 0x0000001fff427819 */ /* 0x000fc8000001143b */
[----:B------:R-:W-:Y:S02]  /*3e70*/  LEA.HI R66, R66, R17, RZ, 0xc ;  /* 0x0000001142427211 */ /* 0x000fe400078f60ff */
[----:B------:R-:W-:Y:S01]  /*3e80*/  LOP3.LUT R59, R59, 0xfffffff0, RZ, 0xc0, !PT ;  /* 0xfffffff03b3b7812 */ /* 0x000fe200078ec0ff */
[----:B------:R-:W-:Y:S01]  /*3e90*/  IMAD R63, R11, 0x10000, R16 ;  /* 0x000100000b3f7824 */ /* 0x000fe200078e0210 */
[----:B------:R-:W-:-:S03]  /*3ea0*/  LOP3.LUT R66, R66, 0xfffff000, RZ, 0xc0, !PT ;  /* 0xfffff00042427812 */ /* 0x000fc600078ec0ff */
[----:B------:R-:W-:Y:S02]  /*3eb0*/  IMAD.IADD R59, R16, 0x1, -R59 ;  /* 0x00000001103b7824 */ /* 0x000fe400078e0a3b */
[----:B------:R-:W-:Y:S01]  /*3ec0*/  IMAD.IADD R16, R17, 0x1, -R66 ;  /* 0x0000000111107824 */ /* 0x000fe200078e0a42 */
[----:B------:R-:W-:-:S04]  /*3ed0*/  SHF.R.S32.HI R66, RZ, 0x1f, R63 ;  /* 0x0000001fff427819 */ /* 0x000fc8000001143f */
        /* <DEDUP_REMOVED lines=12> */
[----:B---3--:R-:W-:-:S03]  /*3fa0*/  SEL R67, R52, RZ, !P6 ;  /* 0x000000ff34437207 */ /* 0x008fc60007000000 */
[----:B------:R-:W-:Y:S02]  /*3fb0*/  IMAD R63, R17, 0x10000, R16 ;  /* 0x00010000113f7824 */ /* 0x000fe400078e0210 */
[----:B------:R-:W-:Y:S01]  /*3fc0*/  IMAD.IADD R16, R9, 0x1, R60 ;  /* 0x0000000109107824 */ /* 0x000fe200078e023c */
[----:B------:R-:W-:-:S04]  /*3fd0*/  SEL R56, R56, RZ, !P6 ;  /* 0x000000ff38387207 */ /* 0x000fc80007000000 */
[----:B------:R-:W-:Y:S01]  /*3fe0*/  SHF.R.S32.HI R17, RZ, 0x1f, R16 ;  /* 0x0000001fff117819 */ /* 0x000fe20000011410 */
[----:B------:R-:W-:Y:S01]  /*3ff0*/  FADD R52, R56, R67 ;  /* 0x0000004338347221 */ /* 0x000fe20000000000 */
[----:B------:R-:W-:Y:S02]  /*4000*/  SEL R56, R64, RZ, !P6 ;  /* 0x000000ff40387207 */ /* 0x000fe40007000000 */
[----:B------:R-:W-:-:S04]  /*4010*/  LEA.HI R64, R17, R16, RZ, 0x4 ;  /* 0x0000001011407211 */ /* 0x000fc800078f20ff */
[--C-:B------:R-:W-:Y:S02]  /*4020*/  SHF.R.S32.HI R17, RZ, 0x4, R64.reuse ;  /* 0x00000004ff117819 */ /* 0x100fe40000011440 */
[----:B------:R-:W-:-:S04]  /*4030*/  SHF.R.S32.HI R66, RZ, 0x1f, R64 ;  /* 0x0000001fff427819 */ /* 0x000fc80000011440 */
[----:B------:R-:W-:Y:S02]  /*4040*/  LEA.HI R66, R66, R17, RZ, 0xc ;  /* 0x0000001142427211 */ /* 0x000fe400078f60ff */
[----:B------:R-:W-:Y:S02]  /*4050*/  SEL R65, R65, RZ, !P6 ;  /* 0x000000ff41417207 */ /* 0x000fe40007000000 */
[----:B------:R-:W-:-:S03]  /*4060*/  LOP3.LUT R66, R66, 0xfffff000, RZ, 0xc0, !PT ;  /* 0xfffff00042427812 */ /* 0x000fc600078ec0ff */
[----:B------:R-:W-:Y:S01]  /*4070*/  FADD R56, R56, R65 ;  /* 0x0000004138387221 */ /* 0x000fe20000000000 */
[----:B------:R-:W-:Y:S01]  /*4080*/  LOP3.LUT R65, R64, 0xfffffff0, RZ, 0xc0, !PT ;  /* 0xfffffff040417812 */ /* 0x000fe200078ec0ff */
[----:B------:R-:W-:-:S04]  /*4090*/  IMAD R64, R11, 0x10000, R16 ;  /* 0x000100000b407824 */ /* 0x000fc800078e0210 */
        /* <DEDUP_REMOVED lines=14> */
[----:B------:R-:W-:-:S05]  /*4180*/  LOP3.LUT R17, R17, 0xffff, RZ, 0xc0, !PT ;  /* 0x0000ffff11117812 */ /* 0x000fca00078ec0ff */
[----:B------:R-:W-:Y:S01]  /*4190*/  IMAD R64, R17, 0x10000, R16 ;  /* 0x0001000011407824 */ /* 0x000fe200078e0210 */
[----:B------:R-:W-:Y:S02]  /*41a0*/  SHF.R.S32.HI R17, RZ, 0x1f, R60 ;  /* 0x0000001fff117819 */ /* 0x000fe4000001143c */
[----:B------:R-:W-:Y:S02]  /*41b0*/  SEL R16, R51, RZ, !P3 ;  /* 0x000000ff33107207 */ /* 0x000fe40005800000 */
[----:B------:R-:W-:Y:S02]  /*41c0*/  LEA.HI R51, R17, R60, RZ, 0x4 ;  /* 0x0000003c11337211 */ /* 0x000fe400078f20ff */
[----:B------:R-:W-:Y:S02]  /*41d0*/  SEL R67, R58, RZ, !P3 ;  /* 0x000000ff3a437207 */ /* 0x000fe40005800000 */
[--C-:B------:R-:W-:Y:S02]  /*41e0*/  SHF.R.S32.HI R17, RZ, 0x4, R51.reuse ;  /* 0x00000004ff117819 */ /* 0x100fe40000011433 */
[----:B------:R-:W-:-:S04]  /*41f0*/  SHF.R.S32.HI R58, RZ, 0x1f, R51 ;  /* 0x0000001fff3a7819 */ /* 0x000fc80000011433 */
[----:B------:R-:W-:Y:S01]  /*4200*/  LEA.HI R58, R58, R17, RZ, 0xc ;  /* 0x000000113a3a7211 */ /* 0x000fe200078f60ff */
[----:B------:R-:W-:Y:S01]  /*4210*/  FADD R16, R16, R67 ;  /* 0x0000004310107221 */ /* 0x000fe20000000000 */
[----:B------:R-:W-:Y:S02]  /*4220*/  SEL R67, R49, RZ, !P3 ;  /* 0x000000ff31437207 */ /* 0x000fe40005800000 */
[----:B------:R-:W-:Y:S02]  /*4230*/  LOP3.LUT R58, R58, 0xfffff000, RZ, 0xc0, !PT ;  /* 0xfffff0003a3a7812 */ /* 0x000fe400078ec0ff */
[----:B------:R-:W-:-:S03]  /*4240*/  SEL R50, R50, RZ, !P3 ;  /* 0x000000ff32327207 */ /* 0x000fc60005800000 */
[----:B------:R-:W-:Y:S02]  /*4250*/  IMAD.IADD R49, R17, 0x1, -R58 ;  /* 0x0000000111317824 */ /* 0x000fe400078e0a3a */
[----:B------:R-:W-:Y:S01]  /*4260*/  FADD R17, R50, R67 ;  /* 0x0000004332117221 */ /* 0x000fe20000000000 */
[----:B------:R-:W-:-:S05]  /*4270*/  IMAD R50, R11, 0x10000, R60 ;  /* 0x000100000b327824 */ /* 0x000fca00078e023c */
        /* <DEDUP_REMOVED lines=8> */
[----:B------:R-:W-:Y:S01]  /*4300*/  IMAD.MOV R58, RZ, RZ, -R58 ;  /* 0x000000ffff3a7224 */ /* 0x000fe200078e0a3a */
[----:B------:R-:W-:-:S04]  /*4310*/  LOP3.LUT R51, R51, 0xfffffff0, RZ, 0xc0, !PT ;  /* 0xfffffff033337812 */ /* 0x000fc800078ec0ff */
[----:B------:R-:W-:Y:S01]  /*4320*/  PRMT R67, R58, 0x7710, RZ ;  /* 0x000077103a437816 */ /* 0x000fe200000000ff */
[----:B------:R-:W-:-:S04]  /*4330*/  IMAD.IADD R58, R60, 0x1, -R51 ;  /* 0x000000013c3a7824 */ /* 0x000fc800078e0a33 */
[----:B------:R-:W-:Y:S02]  /*4340*/  IMAD.IADD R50, R50, 0x1, R67 ;  /* 0x0000000132327824 */ /* 0x000fe400078e0243 */
[----:B------:R-:W-:-:S03]  /*4350*/  IMAD R66, R58, 0x1000, R49 ;  /* 0x000010003a427824 */ /* 0x000fc600078e0231 */
[----:B------:R-:W-:Y:S02]  /*4360*/  LOP3.LUT R49, R50, 0xffff, RZ, 0xc0, !PT ;  /* 0x0000ffff32317812 */ /* 0x000fe400078ec0ff */
[----:B------:R-:W0:Y:S01]  /*4370*/  LDC.64 R50, c[0x0][0x260] ;  /* 0x00009800ff327b82 */ /* 0x000e220000000a00 */
[----:B------:R-:W-:Y:S02]  /*4380*/  ISETP.GT.AND P5, PT, R15, 0x19fff, PT ;  /* 0x00019fff0f00780c */ /* 0x000fe40003fa4270 */
[----:B------:R-:W-:Y:S02]  /*4390*/  SEL R67, R48, RZ, !P3 ;  /* 0x000000ff30437207 */ /* 0x000fe40005800000 */
[----:B------:R-:W-:Y:S02]  /*43a0*/  SEL R48, R47, RZ, !P3 ;  /* 0x000000ff2f307207 */ /* 0x000fe40005800000 */
[----:B------:R-:W-:Y:S01]  /*43b0*/  SEL R19, R19, RZ, !P3 ;  /* 0x000000ff13137207 */ /* 0x000fe20005800000 */
[----:B------:R-:W-:-:S02]  /*43c0*/  IMAD R49, R49, 0x10000, R66 ;  /* 0x0001000031317824 */ /* 0x000fc400078e0242 */
[----:B------:R-:W-:Y:S02]  /*43d0*/  IMAD.MOV.U32 R47, RZ, RZ, RZ ;  /* 0x000000ffff2f7224 */ /* 0x000fe400078e00ff */
[----:B------:R-:W-:Y:S01]  /*43e0*/  FADD R19, R19, R48 ;  /* 0x0000003013137221 */ /* 0x000fe20000000000 */
[----:B------:R-:W-:Y:S01]  /*43f0*/  SEL R18, R18, RZ, !P3 ;  /* 0x000000ff12127207 */ /* 0x000fe20005800000 */
[----:B------:R-:W-:Y:S02]  /*4400*/  IMAD.IADD R60, R12, 0x1, R60 ;  /* 0x000000010c3c7824 */ /* 0x000fe400078e023c */
[----:B------:R-:W-:Y:S02]  /*4410*/  IMAD.MOV.U32 R66, RZ, RZ, RZ ;  /* 0x000000ffff427224 */ /* 0x000fe400078e00ff */
[----:B0-----:R-:W-:-:S04]  /*4420*/  IMAD.WIDE R48, R49, 0x4, R50 ;  /* 0x0000000431307825 */ /* 0x001fc800078e0232 */
[----:B------:R-:W-:Y:S01]  /*4430*/  FADD R18, R18, R67 ;  /* 0x0000004312127221 */ /* 0x000fe20000000000 */
[----:B------:R0:W2:Y:S01]  /*4440*/  @P5 LDG.E.EL R47, desc[UR4][R48.64] ;  /* 0x00000004302f5981 */ /* 0x0000a2000c2e1900 */
[----:B------:R-:W-:Y:S02]  /*4450*/  SHF.R.S32.HI R67, RZ, 0x1f, R60 ;  /* 0x0000001fff437819 */ /* 0x000fe4000001143c */
[----:B------:R-:W-:Y:S01]  /*4460*/  SEL R45, R45, RZ, !P0 ;  /* 0x000000ff2d2d7207 */ /* 0x000fe20004000000 */
[----:B0-----:R-:W-:-:S05]  /*4470*/  IMAD.WIDE R48, R63, 0x4, R50 ;  /* 0x000000043f307825 */ /* 0x001fca00078e0232 */
[----:B------:R0:W3:Y:S01]  /*4480*/  @P5 LDG.E.EL R66, desc[UR4][R48.64] ;  /* 0x0000000430425981 */ /* 0x0000e2000c2e1900 */
[----:B------:R-:W-:Y:S01]  /*4490*/  FADD R45, R45, R68 ;  /* 0x000000442d2d7221 */ /* 0x000fe20000000000 */
[----:B0-----:R-:W-:Y:S01]  /*44a0*/  IMAD.WIDE R48, R64, 0x4, R50 ;  /* 0x0000000440307825 */ /* 0x001fe200078e0232 */
[----:B------:R-:W-:-:S04]  /*44b0*/  LEA.HI R64, R67, R60, RZ, 0x4 ;  /* 0x0000003c43407211 */ /* 0x000fc800078f20ff */
[--C-:B------:R-:W-:Y:S02]  /*44c0*/  SHF.R.S32.HI R67, RZ, 0x4, R64.reuse ;  /* 0x00000004ff437819 */ /* 0x100fe40000011440 */
[----:B------:R-:W-:Y:S02]  /*44d0*/  SHF.R.S32.HI R68, RZ, 0x1f, R64 ;  /* 0x0000001fff447819 */ /* 0x000fe40000011440 */
[----:B------:R-:W-:Y:S02]  /*44e0*/  LOP3.LUT R69, R64, 0xfffffff0, RZ, 0xc0, !PT ;  /* 0xfffffff040457812 */ /* 0x000fe400078ec0ff */
[----:B------:R-:W-:Y:S01]  /*44f0*/  LEA.HI R68, R68, R67, RZ, 0xc ;  /* 0x0000004344447211 */ /* 0x000fe200078f60ff */
[----:B------:R-:W-:Y:S02]  /*4500*/  IMAD.MOV.U32 R63, RZ, RZ, RZ ;  /* 0x000000ffff3f7224 */ /* 0x000fe400078e00ff */
[----:B------:R-:W-:Y:S01]  /*4510*/  IMAD.IADD R64, R60, 0x1, -R69 ;  /* 0x000000013c407824 */ /* 0x000fe200078e0a45 */
[----:B------:R-:W-:Y:S01]  /*4520*/  LOP3.LUT R68, R68, 0xfffff000, RZ, 0xc0, !PT ;  /* 0xfffff00044447812 */ /* 0x000fe200078ec0ff */
[----:B------:R-:W-:-:S02]  /*4530*/  IMAD R60, R11, 0x10000, R60 ;  /* 0x000100000b3c7824 */ /* 0x000fc400078e023c */
[----:B------:R0:W4:Y:S02]  /*4540*/  @P5 LDG.E.EL R63, desc[UR4][R48.64] ;  /* 0x00000004303f5981 */ /* 0x000124000c2e1900 */
[----:B0-----:R-:W-:Y:S01]  /*4550*/  IMAD.IADD R49, R67, 0x1, -R68 ;  /* 0x0000000143317824 */ /* 0x001fe200078e0a44 */
        /* <DEDUP_REMOVED lines=12> */
[----:B------:R-:W-:Y:S01]  /*4620*/  LOP3.LUT R48, R48, 0xffff, RZ, 0xc0, !PT ;  /* 0x0000ffff30307812 */ /* 0x000fe200078ec0ff */
[----:B------:R-:W-:-:S04]  /*4630*/  IMAD.MOV.U32 R60, RZ, RZ, RZ ;  /* 0x000000ffff3c7224 */ /* 0x000fc800078e00ff */
[----:B------:R-:W-:-:S04]  /*4640*/  IMAD R49, R48, 0x10000, R49 ;  /* 0x0001000030317824 */ /* 0x000fc800078e0231 */
[----:B------:R-:W-:-:S05]  /*4650*/  IMAD.WIDE R48, R49, 0x4, R50 ;  /* 0x0000000431307825 */ /* 0x000fca00078e0232 */
[----:B------:R0:W5:Y:S02]  /*4660*/  @P5 LDG.E.EL R60, desc[UR4][R48.64] ;  /* 0x00000004303c5981 */ /* 0x000164000c2e1900 */
[----:B0-----:R-:W0:Y:S01]  /*4670*/  LDC.64 R48, c[0x0][0x268] ;  /* 0x00009a00ff307b82 */ /* 0x001e220000000a00 */
[----:B------:R-:W-:Y:S02]  /*4680*/  IMAD.MOV.U32 R67, RZ, RZ, RZ ;  /* 0x000000ffff437224 */ /* 0x000fe400078e00ff */
[----:B0-----:R-:W-:-:S04]  /*4690*/  IMAD.WIDE R68, R58, 0x4, R48 ;  /* 0x000000043a447825 */ /* 0x001fc800078e0230 */
[----:B------:R-:W-:Y:S01]  /*46a0*/  IMAD.MOV.U32 R58, RZ, RZ, RZ ;  /* 0x000000ffff3a7224 */ /* 0x000fe200078e00ff */
[----:B------:R0:W4:Y:S02]  /*46b0*/  @P5 LDG.E.EL R67, desc[UR4][R68.64] ;  /* 0x0000000444435981 */ /* 0x000124000c2e1900 */
[----:B0-----:R-:W-:-:S04]  /*46c0*/  IMAD.WIDE R68, R59, 0x4, R48 ;  /* 0x000000043b447825 */ /* 0x001fc800078e0230 */
[----:B------:R-:W-:Y:S01]  /*46d0*/  IMAD.MOV.U32 R59, RZ, RZ, RZ ;  /* 0x000000ffff3b7224 */ /* 0x000fe200078e00ff */
[----:B------:R0:W5:Y:S02]  /*46e0*/  @P5 LDG.E.EL R58, desc[UR4][R68.64] ;  /* 0x00000004443a5981 */ /* 0x000164000c2e1900 */
[----:B0-----:R-:W-:-:S04]  /*46f0*/  IMAD.WIDE R68, R65, 0x4, R48 ;  /* 0x0000000441447825 */ /* 0x001fc800078e0230 */
[----:B------:R-:W-:Y:S01]  /*4700*/  IMAD.MOV.U32 R65, RZ, RZ, RZ ;  /* 0x000000ffff417224 */ /* 0x000fe200078e00ff */
[----:B------:R0:W5:Y:S02]  /*4710*/  @P5 LDG.E.EL R59, desc[UR4][R68.64] ;  /* 0x00000004443b5981 */ /* 0x000164000c2e1900 */
[----:B0-----:R-:W-:-:S05]  /*4720*/  IMAD.WIDE R68, R64, 0x4, R48 ;  /* 0x0000000440447825 */ /* 0x001fca00078e0230 */
[----:B------:R-:W5:Y:S01]  /*4730*/  @P5 LDG.E.EL R65, desc[UR4][R68.64] ;  /* 0x0000000444415981 */ /* 0x000f62000c2e1900 */
[----:B--2---:R-:W-:Y:S02]  /*4740*/  SEL R64, R47, RZ, P5 ;  /* 0x000000ff2f407207 */ /* 0x004fe40002800000 */
[----:B---3--:R-:W-:Y:S02]  /*4750*/  SEL R47, R66, RZ, P5 ;  /* 0x000000ff422f7207 */ /* 0x008fe40002800000 */
[----:B----4-:R-:W-:-:S05]  /*4760*/  SEL R67, R67, RZ, P5 ;  /* 0x000000ff43437207 */ /* 0x010fca0002800000 */
[----:B------:R-:W-:Y:S01]  /*4770*/  FADD R67, R64, R67 ;  /* 0x0000004340437221 */ /* 0x000fe20000000000 */
[----:B-----5:R-:W-:-:S05]  /*4780*/  SEL R58, R58, RZ, P5 ;  /* 0x000000ff3a3a7207 */ /* 0x020fca0002800000 */
[----:B------:R-:W-:Y:S01]  /*4790*/  FADD R58, R47, R58 ;  /* 0x0000003a2f3a7221 */ /* 0x000fe20000000000 */
[----:B------:R-:W-:Y:S02]  /*47a0*/  SEL R47, R63, RZ, P5 ;  /* 0x000000ff3f2f7207 */ /* 0x000fe40002800000 */
[----:B------:R-:W-:Y:S02]  /*47b0*/  SEL R64, R59, RZ, P5 ;  /* 0x000000ff3b407207 */ /* 0x000fe40002800000 */
[----:B------:R-:W-:Y:S02]  /*47c0*/  SEL R59, R60, RZ, P5 ;  /* 0x000000ff3c3b7207 */ /* 0x000fe40002800000 */
[----:B------:R-:W-:Y:S01]  /*47d0*/  @P6 FSEL R57, R58, RZ, P5 ;  /* 0x000000ff3a396208 */ /* 0x000fe20002800000 */
[----:B------:R-:W-:Y:S01]  /*47e0*/  FADD R47, R47, R64 ;  /* 0x000000402f2f7221 */ /* 0x000fe20000000000 */
[----:B------:R-:W-:Y:S01]  /*47f0*/  VIADD R58, R14, 0xfffea000 ;  /* 0xfffea0000e3a7836 */ /* 0x000fe20000000000 */
[----:B------:R-:W-:Y:S01]  /*4800*/  SEL R66, R65, RZ, P5 ;  /* 0x000000ff41427207 */ /* 0x000fe20002800000 */
[----:B------:R-:W-:-:S04]  /*4810*/  IMAD.IADD R64, R8, 0x1, R61 ;  /* 0x0000000108407824 */ /* 0x000fc800078e023d */
[----:B------:R-:W-:Y:S01]  /*4820*/  FADD R59, R59, R66 ;  /* 0x000000423b3b7221 */ /* 0x000fe20000000000 */
[----:B------:R-:W-:Y:S02]  /*4830*/  @P6 FSEL R54, R67, RZ, P5 ;  /* 0x000000ff43366208 */ /* 0x000fe40002800000 */
[----:B------:R-:W-:Y:S02]  /*4840*/  @P6 FSEL R52, R47, RZ, P5 ;  /* 0x000000ff2f346208 */ /* 0x000fe40002800000 */
[----:B------:R-:W-:Y:S02]  /*4850*/  @P6 FSEL R56, R59, RZ, P5 ;  /* 0x000000ff3b386208 */ /* 0x000fe40002800000 */
[----:B------:R-:W-:Y:S01]  /*4860*/  ISETP.GE.U32.AND P6, PT, R58, 0x4000, PT ;  /* 0x000040003a00780c */ /* 0x000fe20003fc6070 */
[----:B------:R-:W-:Y:S01]  /*4870*/  IMAD.WIDE R58, R55, 0x4, R38 ;  /* 0x00000004373a7825 */ /* 0x000fe200078e0226 */
[----:B------:R-:W-:-:S04]  /*4880*/  SHF.R.S32.HI R55, RZ, 0x1f, R64 ;  /* 0x0000001fff377819 */ /* 0x000fc80000011440 */
[----:B------:R-:W-:-:S04]  /*4890*/  LEA.HI R55, R55, R64, RZ, 0x4 ;  /* 0x0000004037377211 */ /* 0x000fc800078f20ff */
[--C-:B------:R-:W-:Y:S02]  /*48a0*/  SHF.R.S32.HI R60, RZ, 0x4, R55.reuse ;  /* 0x00000004ff3c7819 */ /* 0x100fe40000011437 */
[----:B------:R-:W-:Y:S02]  /*48b0*/  SHF.R.S32.HI R63, RZ, 0x1f, R55 ;  /* 0x0000001fff3f7819 */ /* 0x000fe40000011437 */
[----:B------:R-:W-:Y:S01]  /*48c0*/  LOP3.LUT R55, R55, 0xfffffff0, RZ, 0xc0, !PT ;  /* 0xfffffff037377812 */ /* 0x000fe200078ec0ff */
[----:B------:R-:W-:-:S04]  /*48d0*/  IMAD.MOV.U32 R47, RZ, RZ, RZ ;  /* 0x000000ffff2f7224 */ /* 0x000fc800078e00ff */
[----:B------:R-:W-:Y:S02]  /*48e0*/  IMAD.IADD R55, R64, 0x1, -R55 ;  /* 0x0000000140377824 */ /* 0x000fe400078e0a37 */
[----:B------:R-:W-:Y:S01]  /*48f0*/  IMAD R64, R13, 0x10000, R64 ;  /* 0x000100000d407824 */ /* 0x000fe200078e0240 */
[----:B------:R0:W2:Y:S04]  /*4900*/  @!P6 LDG.E.EL R47, desc[UR4][R58.64] ;  /* 0x000000043a2fe981 */ /* 0x0000a8000c2e1900 */
[----:B0-----:R-:W-:-:S04]  /*4910*/  SHF.R.S32.HI R59, RZ, 0x1f, R64 ;  /* 0x0000001fff3b7819 */ /* 0x001fc80000011440 */
[----:B------:R-:W-:-:S04]  /*4920*/  LEA.HI R59, R59, R64, RZ, 0x10 ;  /* 0x000000403b3b7211 */ /* 0x000fc800078f80ff */
[----:B------:R-:W-:-:S04]  /*4930*/  PRMT R58, R59, 0xbb32, RZ ;  /* 0x0000bb323b3a7816 */ /* 0x000fc800000000ff */
[----:B------:R-:W-:Y:S02]  /*4940*/  SHF.R.S32.HI R58, RZ, 0xf, R58 ;  /* 0x0000000fff3a7819 */ /* 0x000fe4000001143a */
[----:B------:R-:W-:Y:S02]  /*4950*/  LEA.HI R63, R63, R60, RZ, 0xc ;  /* 0x0000003c3f3f7211 */ /* 0x000fe400078f60ff */
[----:B------:R-:W-:Y:S02]  /*4960*/  PRMT R59, R59, 0x7632, R59 ;  /* 0x000076323b3b7816 */ /* 0x000fe4000000003b */
[----:B------:R-:W-:Y:S01]  /*4970*/  LOP3.LUT R58, R58, 0xffff, RZ, 0xc0, !PT ;  /* 0x0000ffff3a3a7812 */ /* 0x000fe200078ec0ff */
[----:B------:R-:W-:Y:S01]  /*4980*/  IMAD.IADD R66, R9, 0x1, R61 ;  /* 0x0000000109427824 */ /* 0x000fe200078e023d */
[----:B------:R-:W-:Y:S02]  /*4990*/  LOP3.LUT R63, R63, 0xfffff000, RZ, 0xc0, !PT ;  /* 0xfffff0003f3f7812 */ /* 0x000fe400078ec0ff */
[----:B------:R-:W-:-:S03]  /*49a0*/  LEA.HI R58, R58, R59, RZ, 0x12 ;  /* 0x0000003b3a3a7211 */ /* 0x000fc600078f90ff */
[----:B------:R-:W-:Y:S01]  /*49b0*/  IMAD.IADD R60, R60, 0x1, -R63 ;  /* 0x000000013c3c7824 */ /* 0x000fe200078e0a3f */
[----:B------:R-:W-:Y:S02]  /*49c0*/  LOP3.LUT R58, R58, 0xfffc, RZ, 0xc0, !PT ;  /* 0x0000fffc3a3a7812 */ /* 0x000fe400078ec0ff */
[----:B------:R-:W-:-:S03]  /*49d0*/  SHF.R.S32.HI R63, RZ, 0x1f, R66 ;  /* 0x0000001fff3f7819 */ /* 0x000fc60000011442 */
[----:B------:R-:W-:Y:S01]  /*49e0*/  IMAD.MOV R58, RZ, RZ, -R58 ;  /* 0x000000ffff3a7224 */ /* 0x000fe200078e0a3a */
[----:B------:R-:W-:-:S04]  /*49f0*/  LEA.HI R63, R63, R66, RZ, 0x4 ;  /* 0x000000423f3f7211 */ /* 0x000fc800078f20ff */
[----:B------:R-:W-:Y:S02]  /*4a00*/  PRMT R58, R58, 0x7710, RZ ;  /* 0x000077103a3a7816 */ /* 0x000fe400000000ff */
[--C-:B------:R-:W-:Y:S02]  /*4a10*/  SHF.R.S32.HI R64, RZ, 0x4, R63.reuse ;  /* 0x00000004ff407819 */ /* 0x100fe4000001143f */
[----:B------:R-:W-:Y:S01]  /*4a20*/  SHF.R.S32.HI R65, RZ, 0x1f, R63 ;  /* 0x0000001fff417819 */ /* 0x000fe2000001143f */
[----:B------:R-:W-:-:S03]  /*4a30*/  IMAD.IADD R59, R59, 0x1, R58 ;  /* 0x000000013b3b7824 */ /* 0x000fc600078e023a */
[----:B------:R-:W-:Y:S01]  /*4a40*/  LEA.HI R65, R65, R64, RZ, 0xc ;  /* 0x0000004041417211 */ /* 0x000fe200078f60ff */
[----:B------:R-:W-:Y:S01]  /*4a50*/  IMAD R60, R55, 0x1000, R60 ;  /* 0x00001000373c7824 */ /* 0x000fe200078e023c */
[----:B------:R-:W-:Y:S02]  /*4a60*/  LOP3.LUT R59, R59, 0xffff, RZ, 0xc0, !PT ;  /* 0x0000ffff3b3b7812 */ /* 0x000fe400078ec0ff */
[----:B------:R-:W-:-:S03]  /*4a70*/  LOP3.LUT R65, R65, 0xfffff000, RZ, 0xc0, !PT ;  /* 0xfffff00041417812 */ /* 0x000fc600078ec0ff */
[----:B------:R-:W-:Y:S02]  /*4a80*/  IMAD R59, R59, 0x10000, R60 ;  /* 0x000100003b3b7824 */ /* 0x000fe400078e023c */
[----:B------:R-:W-:Y:S01]  /*4a90*/  IMAD.IADD R64, R64, 0x1, -R65 ;  /* 0x0000000140407824 */ /* 0x000fe200078e0a41 */
[----:B------:R-:W-:Y:S01]  /*4aa0*/  LOP3.LUT R65, R63, 0xfffffff0, RZ, 0xc0, !PT ;  /* 0xfffffff03f417812 */ /* 0x000fe200078ec0ff */
[----:B------:R-:W-:Y:S02]  /*4ab0*/  IMAD.MOV.U32 R60, RZ, RZ, RZ ;  /* 0x000000ffff3c7224 */ /* 0x000fe400078e00ff */
[----:B------:R-:W-:-:S04]  /*4ac0*/  IMAD.WIDE R58, R59, 0x4, R38 ;  /* 0x000000043b3a7825 */ /* 0x000fc800078e0226 */
[----:B------:R-:W-:Y:S01]  /*4ad0*/  IMAD.IADD R65, R66, 0x1, -R65 ;  /* 0x0000000142417824 */ /* 0x000fe200078e0a41 */
[----:B------:R0:W3:Y:S01]  /*4ae0*/  @!P6 LDG.E.EL R60, desc[UR4][R58.64] ;  /* 0x000000043a3ce981 */ /* 0x0000e2000c2e1900 */
[----:B------:R-:W-:-:S05]  /*4af0*/  IMAD R66, R13, 0x10000, R66 ;  /* 0x000100000d427824 */ /* 0x000fca00078e0242 */
[----:B0-----:R-:W-:-:S04]  /*4b00*/  SHF.R.S32.HI R59, RZ, 0x1f, R66 ;  /* 0x0000001fff3b7819 */ /* 0x001fc80000011442 */
        /* <DEDUP_REMOVED lines=8> */
[----:B------:R-:W-:Y:S01]  /*4b90*/  PRMT R59, R59, 0x7710, RZ ;  /* 0x000077103b3b7816 */ /* 0x000fe200000000ff */
[----:B------:R-:W-:-:S04]  /*4ba0*/  IMAD.IADD R66, R12, 0x1, R61 ;  /* 0x000000010c427824 */ /* 0x000fc800078e023d */
[----:B------:R-:W-:Y:S01]  /*4bb0*/  IMAD.IADD R58, R58, 0x1, R59 ;  /* 0x000000013a3a7824 */ /* 0x000fe200078e023b */
[----:B------:R-:W-:Y:S01]  /*4bc0*/  SHF.R.S32.HI R61, RZ, 0x1f, R66 ;  /* 0x0000001fff3d7819 */ /* 0x000fe20000011442 */
[----:B------:R-:W-:-:S03]  /*4bd0*/  IMAD R59, R65, 0x1000, R64 ;  /* 0x00001000413b7824 */ /* 0x000fc600078e0240 */
[----:B------:R-:W-:Y:S02]  /*4be0*/  LOP3.LUT R58, R58, 0xffff, RZ, 0xc0, !PT ;  /* 0x0000ffff3a3a7812 */ /* 0x000fe400078ec0ff */
[----:B------:R-:W-:-:S03]  /*4bf0*/  LEA.HI R63, R61, R66, RZ, 0x4 ;  /* 0x000000423d3f7211 */ /* 0x000fc600078f20ff */
[----:B------:R-:W-:Y:S01]  /*4c00*/  IMAD R59, R58, 0x10000, R59 ;  /* 0x000100003a3b7824 */ /* 0x000fe200078e023b */
[--C-:B------:R-:W-:Y:S01]  /*4c10*/  SHF.R.S32.HI R61, RZ, 0x4, R63.reuse ;  /* 0x00000004ff3d7819 */ /* 0x100fe2000001143f */
[----:B------:R-:W-:Y:S01]  /*4c20*/  IMAD.MOV.U32 R64, RZ, RZ, RZ ;  /* 0x000000ffff407224 */ /* 0x000fe200078e00ff */
[----:B------:R-:W-:Y:S01]  /*4c30*/  SHF.R.S32.HI R68, RZ, 0x1f, R63 ;  /* 0x0000001fff447819 */ /* 0x000fe2000001143f */
[----:B------:R-:W-:Y:S01]  /*4c40*/  IMAD.WIDE R58, R59, 0x4, R38 ;  /* 0x000000043b3a7825 */ /* 0x000fe200078e0226 */
[----:B------:R-:W-:-:S04]  /*4c50*/  LOP3.LUT R63, R63, 0xfffffff0, RZ, 0xc0, !PT ;  /* 0xfffffff03f3f7812 */ /* 0x000fc800078ec0ff */
[----:B------:R0:W4:Y:S02]  /*4c60*/  @!P6 LDG.E.EL R64, desc[UR4][R58.64] ;  /* 0x000000043a40e981 */ /* 0x000124000c2e1900 */
[----:B0-----:R-:W-:Y:S02]  /*4c70*/  IMAD.IADD R58, R66, 0x1, -R63 ;  /* 0x00000001423a7824 */ /* 0x001fe400078e0a3f */
        /* <DEDUP_REMOVED lines=8> */
[----:B------:R-:W-:Y:S02]  /*4d00*/  LOP3.LUT R63, R63, 0xfffc, RZ, 0xc0, !PT ;  /* 0x0000fffc3f3f7812 */ /* 0x000fe400078ec0ff */
[----:B------:R-:W-:-:S03]  /*4d10*/  LEA.HI R68, R68, R61, RZ, 0xc ;  /* 0x0000003d44447211 */ /* 0x000fc600078f60ff */
[----:B------:R-:W-:Y:S01]  /*4d20*/  IMAD.MOV R63, RZ, RZ, -R63 ;  /* 0x000000ffff3f7224 */ /* 0x000fe200078e0a3f */
[----:B------:R-:W-:-:S04]  /*4d30*/  LOP3.LUT R68, R68, 0xfffff000, RZ, 0xc0, !PT ;  /* 0xfffff00044447812 */ /* 0x000fc800078ec0ff */
[----:B------:R-:W-:Y:S01]  /*4d40*/  PRMT R66, R63, 0x7710, RZ ;  /* 0x000077103f427816 */ /* 0x000fe200000000ff */
[----:B------:R-:W-:-:S04]  /*4d50*/  IMAD.IADD R61, R61, 0x1, -R68 ;  /* 0x000000013d3d7824 */ /* 0x000fc800078e0a44 */
[----:B------:R-:W-:Y:S02]  /*4d60*/  IMAD.IADD R59, R59, 0x1, R66 ;  /* 0x000000013b3b7824 */ /* 0x000fe400078e0242 */
[----:B------:R-:W-:-:S03]  /*4d70*/  IMAD R66, R58, 0x1000, R61 ;  /* 0x000010003a427824 */ /* 0x000fc600078e023d */
[----:B------:R-:W-:Y:S01]  /*4d80*/  LOP3.LUT R59, R59, 0xffff, RZ, 0xc0, !PT ;  /* 0x0000ffff3b3b7812 */ /* 0x000fe200078ec0ff */
[----:B------:R-:W-:-:S04]  /*4d90*/  IMAD.MOV.U32 R61, RZ, RZ, RZ ;  /* 0x000000ffff3d7224 */ /* 0x000fc800078e00ff */
[----:B------:R-:W-:Y:S02]  /*4da0*/  IMAD R59, R59, 0x10000, R66 ;  /* 0x000100003b3b7824 */ /* 0x000fe400078e0242 */
[----:B------:R-:W-:-:S04]  /*4db0*/  IMAD.WIDE R62, R62, 0x4, R40 ;  /* 0x000000043e3e7825 */ /* 0x000fc800078e0228 */
[----:B------:R-:W-:Y:S01]  /*4dc0*/  IMAD.WIDE R38, R59, 0x4, R38 ;  /* 0x000000043b267825 */ /* 0x000fe200078e0226 */
[----:B------:R0:W5:Y:S03]  /*4dd0*/  @!P6 LDG.E.EL R61, desc[UR4][R62.64] ;  /* 0x000000043e3de981 */ /* 0x000166000c2e1900 */
[----:B------:R-:W-:-:S06]  /*4de0*/  IMAD.MOV.U32 R59, RZ, RZ, RZ ;  /* 0x000000ffff3b7224 */ /* 0x000fcc00078e00ff */
[----:B------:R1:W4:Y:S01]  /*4df0*/  @!P6 LDG.E.EL R59, desc[UR4][R38.64] ;  /* 0x00000004263be981 */ /* 0x000322000c2e1900 */
[----:B0-----:R-:W-:Y:S02]  /*4e00*/  IMAD.MOV.U32 R62, RZ, RZ, RZ ;  /* 0x000000ffff3e7224 */ /* 0x001fe400078e00ff */
[----:B-1----:R-:W-:-:S05]  /*4e10*/  IMAD.WIDE R38, R55, 0x4, R40 ;  /* 0x0000000437267825 */ /* 0x002fca00078e0228 */
[----:B------:R0:W4:Y:S01]  /*4e20*/  @!P6 LDG.E.EL R62, desc[UR4][R38.64] ;  /* 0x00000004263ee981 */ /* 0x000122000c2e1900 */
[----:B------:R-:W-:Y:S02]  /*4e30*/  IMAD.MOV.U32 R55, RZ, RZ, RZ ;  /* 0x000000ffff377224 */ /* 0x000fe400078e00ff */
[----:B0-----:R-:W-:-:S04]  /*4e40*/  IMAD.WIDE R38, R65, 0x4, R40 ;  /* 0x0000000441267825 */ /* 0x001fc800078e0228 */
[----:B------:R-:W-:-:S04]  /*4e50*/  IMAD.WIDE R40, R58, 0x4, R40 ;  /* 0x000000043a287825 */ /* 0x000fc800078e0228 */
[----:B------:R-:W-:Y:S01]  /*4e60*/  IMAD.MOV.U32 R58, RZ, RZ, RZ ;  /* 0x000000ffff3a7224 */ /* 0x000fe200078e00ff */
[----:B------:R0:W4:Y:S05]  /*4e70*/  @!P6 LDG.E.EL R55, desc[UR4][R40.64] ;  /* 0x000000042837e981 */ /* 0x00012a000c2e1900 */
[----:B------:R4:W4:Y:S01]  /*4e80*/  @!P6 LDG.E.EL R58, desc[UR4][R38.64] ;  /* 0x00000004263ae981 */ /* 0x000922000c2e1900 */
[----:B------:R-:W-:Y:S02]  /*4e90*/  SEL R20, R20, RZ, !P1 ;  /* 0x000000ff14147207 */ /* 0x000fe40004800000 */
[----:B------:R-:W-:Y:S02]  /*4ea0*/  SEL R43, R43, RZ, !P1 ;  /* 0x000000ff2b2b7207 */ /* 0x000fe40004800000 */
[----:B--2---:R-:W-:-:S03]  /*4eb0*/  SEL R47, R47, RZ, !P6 ;  /* 0x000000ff2f2f7207 */ /* 0x004fc60007000000 */
[----:B------:R-:W-:Y:S01]  /*4ec0*/  FADD R20, R43, R20 ;  /* 0x000000142b147221 */ /* 0x000fe20000000000 */
[----:B---3--:R-:W-:Y:S02]  /*4ed0*/  SEL R60, R60, RZ, !P6 ;  /* 0x000000ff3c3c7207 */ /* 0x008fe40007000000 */
[----:B------:R-:W-:Y:S02]  /*4ee0*/  ISETP.GT.AND P5, PT, R14, 0x19fff, PT ;  /* 0x00019fff0e00780c */ /* 0x000fe40003fa4270 */
[----:B-----5:R-:W-:-:S05]  /*4ef0*/  SEL R66, R61, RZ, !P6 ;  /* 0x000000ff3d427207 */ /* 0x020fca0007000000 */
[----:B0-----:R-:W-:Y:S01]  /*4f00*/  FADD R40, R47, R66 ;  /* 0x000000422f287221 */ /* 0x001fe20000000000 */
[----:B----4-:R-:W-:Y:S02]  /*4f10*/  SEL R38, R59, RZ, !P6 ;  /* 0x000000ff3b267207 */ /* 0x010fe40007000000 */
[----:B------:R-:W-:-:S05]  /*4f20*/  SEL R47, R62, RZ, !P6 ;  /* 0x000000ff3e2f7207 */ /* 0x000fca0007000000 */
[----:B------:R-:W-:Y:S01]  /*4f30*/  FADD R41, R60, R47 ;  /* 0x0000002f3c297221 */ /* 0x000fe20000000000 */
[----:B------:R-:W-:Y:S02]  /*4f40*/  SEL R55, R55, RZ, !P6 ;  /* 0x000000ff37377207 */ /* 0x000fe40007000000 */
[----:B------:R-:W-:Y:S02]  /*4f50*/  SEL R47, R58, RZ, !P6 ;  /* 0x000000ff3a2f7207 */ /* 0x000fe40007000000 */
[----:B------:R-:W-:Y:S01]  /*4f60*/  LEA R58, R14, 0xfff98000, 0x2 ;  /* 0xfff980000e3a7811 */ /* 0x000fe200078e10ff */
[----:B------:R-:W-:-:S03]  /*4f70*/  FADD R55, R38, R55 ;  /* 0x0000003726377221 */ /* 0x000fc60000000000 */
[----:B------:R-:W-:-:S04]  /*4f80*/  SHF.R.S32.HI R39, RZ, 0x1f, R58 ;  /* 0x0000001fff277819 */ /* 0x000fc8000001143a */
[----:B------:R-:W-:-:S04]  /*4f90*/  LEA.HI R38, R39, R58, RZ, 0x4 ;  /* 0x0000003a27267211 */ /* 0x000fc800078f20ff */
[--C-:B------:R-:W-:Y:S02]  /*4fa0*/  SHF.R.S32.HI R39, RZ, 0x4, R38.reuse ;  /* 0x00000004ff277819 */ /* 0x100fe40000011426 */
[----:B------:R-:W-:-:S04]  /*4fb0*/  SHF.R.S32.HI R60, RZ, 0x1f, R38 ;  /* 0x0000001fff3c7819 */ /* 0x000fc80000011426 */
[----:B------:R-:W-:Y:S01]  /*4fc0*/  LEA.HI R60, R60, R39, RZ, 0xc ;  /* 0x000000273c3c7211 */ /* 0x000fe200078f60ff */
[----:B------:R-:W-:-:S03]  /*4fd0*/  IMAD R43, R13, 0x10000, R58 ;  /* 0x000100000d2b7824 */ /* 0x000fc600078e023a */
[----:B------:R-:W-:-:S05]  /*4fe0*/  LOP3.LUT R60, R60, 0xfffff000, RZ, 0xc0, !PT ;  /* 0xfffff0003c3c7812 */ /* 0x000fca00078ec0ff */
        /* <DEDUP_REMOVED lines=10> */
[----:B------:R-:W-:Y:S02]  /*5090*/  PRMT R59, R43, 0x7710, RZ ;  /* 0x000077102b3b7816 */ /* 0x000fe400000000ff */
[----:B------:R-:W-:-:S03]  /*50a0*/  LOP3.LUT R43, R38, 0xfffffff0, RZ, 0xc0, !PT ;  /* 0xfffffff0262b7812 */ /* 0x000fc600078ec0ff */
[----:B------:R-:W-:Y:S02]  /*50b0*/  IMAD.IADD R59, R60, 0x1, R59 ;  /* 0x000000013c3b7824 */ /* 0x000fe400078e023b */
[----:B------:R-:W-:-:S03]  /*50c0*/  IMAD.IADD R60, R58, 0x1, -R43 ;  /* 0x000000013a3c7824 */ /* 0x000fc600078e0a2b */
[----:B------:R-:W-:Y:S01]  /*50d0*/  LOP3.LUT R59, R59, 0xffff, RZ, 0xc0, !PT ;  /* 0x0000ffff3b3b7812 */ /* 0x000fe200078ec0ff */
[----:B------:R-:W-:Y:S02]  /*50e0*/  IMAD R38, R60, 0x1000, R39 ;  /* 0x000010003c267824 */ /* 0x000fe400078e0227 */
[----:B------:R-:W-:Y:S02]  /*50f0*/  IMAD.IADD R62, R8, 0x1, R58 ;  /* 0x00000001083e7824 */ /* 0x000fe400078e023a */
[----:B------:R-:W-:Y:S02]  /*5100*/  IMAD R39, R59, 0x10000, R38 ;  /* 0x000100003b277824 */ /* 0x000fe400078e0226 */
[----:B------:R-:W-:Y:S01]  /*5110*/  IMAD.MOV.U32 R43, RZ, RZ, RZ ;  /* 0x000000ffff2b7224 */ /* 0x000fe200078e00ff */
[----:B------:R-:W-:Y:S01]  /*5120*/  SHF.R.S32.HI R61, RZ, 0x1f, R62 ;  /* 0x0000001fff3d7819 */ /* 0x000fe2000001143e */
[----:B------:R-:W-:-:S03]  /*5130*/  IMAD.WIDE R38, R39, 0x4, R50 ;  /* 0x0000000427267825 */ /* 0x000fc600078e0232 */
[----:B------:R-:W-:Y:S02]  /*5140*/  LEA.HI R61, R61, R62, RZ, 0x4 ;  /* 0x0000003e3d3d7211 */ /* 0x000fe400078f20ff */
[----:B------:R0:W2:Y:S02]  /*5150*/  @P5 LDG.E.EL R43, desc[UR4][R38.64] ;  /* 0x00000004262b5981 */ /* 0x0000a4000c2e1900 */
[----:B------:R-:W-:Y:S01]  /*5160*/  SHF.R.S32.HI R63, RZ, 0x1f, R61 ;  /* 0x0000001fff3f7819 */ /* 0x000fe2000001143d */
[----:B0-----:R-:W-:Y:S01]  /*5170*/  IMAD.WIDE R38, R60, 0x4, R48 ;  /* 0x000000043c267825 */ /* 0x001fe200078e0230 */
[----:B------:R-:W-:-:S04]  /*5180*/  SHF.R.S32.HI R60, RZ, 0x4, R61 ;  /* 0x00000004ff3c7819 */ /* 0x000fc8000001143d */
[----:B------:R-:W-:-:S04]  /*5190*/  LEA.HI R63, R63, R60, RZ, 0xc ;  /* 0x0000003c3f3f7211 */ /* 0x000fc800078f60ff */
[----:B------:R-:W-:-:S05]  /*51a0*/  LOP3.LUT R63, R63, 0xfffff000, RZ, 0xc0, !PT ;  /* 0xfffff0003f3f7812 */ /* 0x000fca00078ec0ff */
[----:B------:R-:W-:Y:S01]  /*51b0*/  IMAD.IADD R60, R60, 0x1, -R63 ;  /* 0x000000013c3c7824 */ /* 0x000fe200078e0a3f */
[----:B------:R-:W-:Y:S01]  /*51c0*/  LOP3.LUT R63, R61, 0xfffffff0, RZ, 0xc0, !PT ;  /* 0xfffffff03d3f7812 */ /* 0x000fe200078ec0ff */
[----:B------:R-:W-:-:S04]  /*51d0*/  IMAD.MOV.U32 R59, RZ, RZ, RZ ;  /* 0x000000ffff3b7224 */ /* 0x000fc800078e00ff */
[----:B------:R-:W-:Y:S02]  /*51e0*/  IMAD.IADD R63, R62, 0x1, -R63 ;  /* 0x000000013e3f7824 */ /* 0x000fe400078e0a3f */
[----:B------:R-:W-:Y:S01]  /*51f0*/  IMAD R62, R13, 0x10000, R62 ;  /* 0x000100000d3e7824 */ /* 0x000fe200078e023e */
[----:B------:R0:W3:Y:S04]  /*5200*/  @P5 LDG.E.EL R59, desc[UR4][R38.64] ;  /* 0x00000004263b5981 */ /* 0x0000e8000c2e1900 */
        /* <DEDUP_REMOVED lines=13> */
[----:B------:R-:W-:-:S03]  /*52e0*/  SEL R64, R64, RZ, !P6 ;  /* 0x000000ff40407207 */ /* 0x000fc60007000000 */
[----:B------:R-:W-:Y:S01]  /*52f0*/  IMAD R39, R39, 0x10000, R60 ;  /* 0x0001000027277824 */ /* 0x000fe200078e023c */
[----:B------:R-:W-:Y:S01]  /*5300*/  CS2R R60, SRZ ;  /* 0x00000000003c7805 */ /* 0x000fe2000001ff00 */
[----:B------:R-:W-:Y:S02]  /*5310*/  FADD R47, R64, R47 ;  /* 0x0000002f402f7221 */ /* 0x000fe40000000000 */
[----:B------:R-:W-:-:S04]  /*5320*/  IMAD.WIDE R38, R39, 0x4, R50 ;  /* 0x0000000427267825 */ /* 0x000fc800078e0232 */
[----:B------:R-:W-:Y:S01]  /*5330*/  IMAD.IADD R64, R9, 0x1, R58 ;  /* 0x0000000109407824 */ /* 0x000fe200078e023a */
[----:B------:R0:W4:Y:S02]  /*5340*/  @P5 LDG.E.EL R60, desc[UR4][R38.64] ;  /* 0x00000004263c5981 */ /* 0x000124000c2e1900 */
[----:B0-----:R-:W-:Y:S02]  /*5350*/  IMAD.WIDE R38, R63, 0x4, R48 ;  /* 0x000000043f267825 */ /* 0x001fe400078e0230 */
[----:B------:R-:W-:-:S04]  /*5360*/  SHF.R.S32.HI R63, RZ, 0x1f, R64 ;  /* 0x0000001fff3f7819 */ /* 0x000fc80000011440 */
[----:B------:R-:W-:Y:S01]  /*5370*/  LEA.HI R63, R63, R64, RZ, 0x4 ;  /* 0x000000403f3f7211 */ /* 0x000fe200078f20ff */
[----:B------:R0:W5:Y:S03]  /*5380*/  @P5 LDG.E.EL R61, desc[UR4][R38.64] ;  /* 0x00000004263d5981 */ /* 0x000166000c2e1900 */
[--C-:B------:R-:W-:Y:S02]  /*5390*/  SHF.R.S32.HI R62, RZ, 0x4, R63.reuse ;  /* 0x00000004ff3e7819 */ /* 0x100fe4000001143f */
[----:B------:R-:W-:-:S04]  /*53a0*/  SHF.R.S32.HI R65, RZ, 0x1f, R63 ;  /* 0x0000001fff417819 */ /* 0x000fc8000001143f */
[----:B------:R-:W-:-:S04]  /*53b0*/  LEA.HI R65, R65, R62, RZ, 0xc ;  /* 0x0000003e41417211 */ /* 0x000fc800078f60ff */
[----:B------:R-:W-:-:S05]  /*53c0*/  LOP3.LUT R65, R65, 0xfffff000, RZ, 0xc0, !PT ;  /* 0xfffff00041417812 */ /* 0x000fca00078ec0ff */
[----:B------:R-:W-:Y:S01]  /*53d0*/  IMAD.IADD R62, R62, 0x1, -R65 ;  /* 0x000000013e3e7824 */ /* 0x000fe200078e0a41 */
[----:B------:R-:W-:-:S05]  /*53e0*/  LOP3.LUT R65, R63, 0xfffffff0, RZ, 0xc0, !PT ;  /* 0xfffffff03f417812 */ /* 0x000fca00078ec0ff */
[----:B------:R-:W-:Y:S02]  /*53f0*/  IMAD.IADD R65, R64, 0x1, -R65 ;  /* 0x0000000140417824 */ /* 0x000fe400078e0a41 */
        /* <DEDUP_REMOVED lines=15> */
[----:B------:R-:W-:Y:S01]  /*54f0*/  CS2R R62, SRZ ;  /* 0x00000000003e7805 */ /* 0x000fe2000001ff00 */
[----:B------:R-:W-:Y:S02]  /*5500*/  IMAD.IADD R58, R12, 0x1, R58 ;  /* 0x000000010c3a7824 */ /* 0x000fe400078e023a */
[----:B------:R-:W-:-:S05]  /*5510*/  IMAD.WIDE R38, R39, 0x4, R50 ;  /* 0x0000000427267825 */ /* 0x000fca00078e0232 */
[----:B------:R0:W5:Y:S02]  /*5520*/  @P5 LDG.E.EL R62, desc[UR4][R38.64] ;  /* 0x00000004263e5981 */ /* 0x000164000c2e1900 */
[----:B0-----:R-:W-:Y:S01]  /*5530*/  IMAD.WIDE R38, R65, 0x4, R48 ;  /* 0x0000000441267825 */ /* 0x001fe200078e0230 */
[----:B------:R-:W-:-:S04]  /*5540*/  SHF.R.S32.HI R65, RZ, 0x1f, R58 ;  /* 0x0000001fff417819 */ /* 0x000fc8000001143a */
[----:B------:R-:W-:Y:S01]  /*5550*/  LEA.HI R65, R65, R58, RZ, 0x4 ;  /* 0x0000003a41417211 */ /* 0x000fe200078f20ff */
[----:B------:R0:W5:Y:S03]  /*5560*/  @P5 LDG.E.EL R63, desc[UR4][R38.64] ;  /* 0x00000004263f5981 */ /* 0x000166000c2e1900 */
[--C-:B------:R-:W-:Y:S02]  /*5570*/  SHF.R.S32.HI R64, RZ, 0x4, R65.reuse ;  /* 0x00000004ff407819 */ /* 0x100fe40000011441 */
[----:B------:R-:W-:-:S04]  /*5580*/  SHF.R.S32.HI R67, RZ, 0x1f, R65 ;  /* 0x0000001fff437819 */ /* 0x000fc80000011441 */
[----:B------:R-:W-:Y:S02]  /*5590*/  LEA.HI R67, R67, R64, RZ, 0xc ;  /* 0x0000004043437211 */ /* 0x000fe400078f60ff */
[----:B------:R-:W-:Y:S02]  /*55a0*/  LOP3.LUT R65, R65, 0xfffffff0, RZ, 0xc0, !PT ;  /* 0xfffffff041417812 */ /* 0x000fe400078ec0ff */
[----:B------:R-:W-:-:S03]  /*55b0*/  LOP3.LUT R67, R67, 0xfffff000, RZ, 0xc0, !PT ;  /* 0xfffff00043437812 */ /* 0x000fc600078ec0ff */
[----:B------:R-:W-:Y:S02]  /*55c0*/  IMAD.IADD R65, R58, 0x1, -R65 ;  /* 0x000000013a417824 */ /* 0x000fe400078e0a41 */
[----:B------:R-:W-:Y:S02]  /*55d0*/  IMAD.IADD R64, R64, 0x1, -R67 ;  /* 0x0000000140407824 */ /* 0x000fe400078e0a43 */
[----:B------:R-:W-:Y:S02]  /*55e0*/  IMAD R58, R13, 0x10000, R58 ;  /* 0x000100000d3a7824 */ /* 0x000fe400078e023a */
[C---:B0-----:R-:W-:Y:S02]  /*55f0*/  IMAD R38, R65.reuse, 0x1000, R64 ;  /* 0x0000100041267824 */ /* 0x041fe400078e0240 */
[----:B------:R-:W-:Y:S01]  /*5600*/  IMAD.WIDE R48, R65, 0x4, R48 ;  /* 0x0000000441307825 */ /* 0x000fe200078e0230 */
[----:B------:R-:W-:-:S04]  /*5610*/  SHF.R.S32.HI R65, RZ, 0x1f, R58 ;  /* 0x0000001fff417819 */ /* 0x000fc8000001143a */
[----:B------:R-:W-:-:S04]  /*5620*/  LEA.HI R65, R65, R58, RZ, 0x10 ;  /* 0x0000003a41417211 */ /* 0x000fc800078f80ff */
[----:B------:R-:W-:-:S04]  /*5630*/  PRMT R58, R65, 0xbb32, RZ ;  /* 0x0000bb32413a7816 */ /* 0x000fc800000000ff */
[----:B------:R-:W-:Y:S02]  /*5640*/  SHF.R.S32.HI R58, RZ, 0xf, R58 ;  /* 0x0000000fff3a7819 */ /* 0x000fe4000001143a */
[----:B------:R-:W-:Y:S02]  /*5650*/  PRMT R65, R65, 0x7632, R65 ;  /* 0x0000763241417816 */ /* 0x000fe40000000041 */
[----:B------:R-:W-:Y:S01]  /*5660*/  LOP3.LUT R58, R58, 0xffff, RZ, 0xc0, !PT ;  /* 0x0000ffff3a3a7812 */ /* 0x000fe200078ec0ff */
[----:B------:R-:W-:-:S03]  /*5670*/  IMAD.MOV.U32 R39, RZ, RZ, RZ ;  /* 0x000000ffff277224 */ /* 0x000fc600078e00ff */
[----:B------:R-:W-:-:S03]  /*5680*/  LEA.HI R58, R58, R65, RZ, 0x12 ;  /* 0x000000413a3a7211 */ /* 0x000fc600078f90ff */
[----:B------:R0:W5:Y:S01]  /*5690*/  @P5 LDG.E.EL R39, desc[UR4][R48.64] ;  /* 0x0000000430275981 */ /* 0x000162000c2e1900 */
[----:B------:R-:W-:-:S05]  /*56a0*/  LOP3.LUT R58, R58, 0xfffc, RZ, 0xc0, !PT ;  /* 0x0000fffc3a3a7812 */ /* 0x000fca00078ec0ff */
[----:B0-----:R-:W-:-:S05]  /*56b0*/  IMAD.MOV R48, RZ, RZ, -R58 ;  /* 0x000000ffff307224 */ /* 0x001fca00078e0a3a */
[----:B------:R-:W-:-:S05]  /*56c0*/  PRMT R48, R48, 0x7710, RZ ;  /* 0x0000771030307816 */ /* 0x000fca00000000ff */
[----:B------:R-:W-:-:S05]  /*56d0*/  IMAD.IADD R65, R65, 0x1, R48 ;  /* 0x0000000141417824 */ /* 0x000fca00078e0230 */
[----:B------:R-:W-:-:S05]  /*56e0*/  LOP3.LUT R65, R65, 0xffff, RZ, 0xc0, !PT ;  /* 0x0000ffff41417812 */ /* 0x000fca00078ec0ff */
[----:B------:R-:W-:Y:S02]  /*56f0*/  IMAD R65, R65, 0x10000, R38 ;  /* 0x0001000041417824 */ /* 0x000fe400078e0226 */
[----:B------:R-:W-:Y:S02]  /*5700*/  IMAD.MOV.U32 R38, RZ, RZ, RZ ;  /* 0x000000ffff267224 */ /* 0x000fe400078e00ff */
[----:B------:R-:W-:-:S05]  /*5710*/  IMAD.WIDE R50, R65, 0x4, R50 ;  /* 0x0000000441327825 */ /* 0x000fca00078e0232 */
[----:B------:R-:W5:Y:S01]  /*5720*/  @P5 LDG.E.EL R38, desc[UR4][R50.64] ;  /* 0x0000000432265981 */ /* 0x000f62000c2e1900 */
[----:B--2---:R-:W-:Y:S02]  /*5730*/  SEL R43, R43, RZ, P5 ;  /* 0x000000ff2b2b7207 */ /* 0x004fe40002800000 */
[----:B---3--:R-:W-:Y:S02]  /*5740*/  SEL R64, R59, RZ, P5 ;  /* 0x000000ff3b407207 */ /* 0x008fe40002800000 */
[----:B----4-:R-:W-:Y:S02]  /*5750*/  SEL R60, R60, RZ, P5 ;  /* 0x000000ff3c3c7207 */ /* 0x010fe40002800000 */
[----:B-----5:R-:W-:Y:S02]  /*5760*/  SEL R61, R61, RZ, P5 ;  /* 0x000000ff3d3d7207 */ /* 0x020fe40002800000 */
[----:B------:R-:W-:Y:S02]  /*5770*/  SEL R48, R62, RZ, P5 ;  /* 0x000000ff3e307207 */ /* 0x000fe40002800000 */
[----:B------:R-:W-:-:S05]  /*5780*/  SEL R63, R63, RZ, P5 ;  /* 0x000000ff3f3f7207 */ /* 0x000fca0002800000 */
[----:B------:R-:W-:-:S05]  /*5790*/  FADD R48, R48, R63 ;  /* 0x0000003f30307221 */ /* 0x000fca0000000000 */
[----:B------:R-:W-:Y:S01]  /*57a0*/  @P6 FSEL R47, R48, RZ, P5 ;  /* 0x000000ff302f6208 */ /* 0x000fe20002800000 */
[----:B------:R-:W-:Y:S01]  /*57b0*/  IMAD.MOV.U32 R48, RZ, RZ, RZ ;  /* 0x000000ffff307224 */ /* 0x000fe200078e00ff */
[----:B------:R-:W-:Y:S02]  /*57c0*/  SEL R39, R39, RZ, P5 ;  /* 0x000000ff27277207 */ /* 0x000fe40002800000 */
[----:B------:R-:W-:Y:S01]  /*57d0*/  SEL R58, R38, RZ, P5 ;  /* 0x000000ff263a7207 */ /* 0x000fe20002800000 */
[----:B------:R-:W-:Y:S01]  /*57e0*/  FADD R38, R43, R64 ;  /* 0x000000402b267221 */ /* 0x000fe20000000000 */
[----:B------:R-:W-:-:S03]  /*57f0*/  FADD R43, R60, R61 ;  /* 0x0000003d3c2b7221 */ /* 0x000fc60000000000 */
[----:B------:R-:W-:Y:S01]  /*5800*/  FADD R39, R58, R39 ;  /* 0x000000273a277221 */ /* 0x000fe20000000000 */
[----:B------:R-:W-:Y:S01]  /*5810*/  @P6 FSEL R40, R38, RZ, P5 ;  /* 0x000000ff26286208 */ /* 0x000fe20002800000 */
[----:B------:R-:W-:Y:S01]  /*5820*/  VIADD R38, R14, 0xffff6000 ;  /* 0xffff60000e267836 */ /* 0x000fe20000000000 */
[----:B------:R-:W-:Y:S02]  /*5830*/  @P6 FSEL R41, R43, RZ, P5 ;  /* 0x000000ff2b296208 */ /* 0x000fe40002800000 */
[----:B------:R-:W-:Y:S02]  /*5840*/  @P6 FSEL R55, R39, RZ, P5 ;  /* 0x000000ff27376208 */ /* 0x000fe40002800000 */
[----:B------:R-:W-:Y:S01]  /*5850*/  ISETP.GE.U32.AND P5, PT, R38, 0x6000, PT ;  /* 0x000060002600780c */ /* 0x000fe20003fa6070 */
[----:B------:R-:W-:-:S04]  /*5860*/  IMAD.IADD R38, R8, 0x1, R31 ;  /* 0x0000000108267824 */ /* 0x000fc800078e021f */
[----:B------:R-:W-:-:S04]  /*5870*/  IMAD.HI R39, R38, 0x2aaaaaab, RZ ;  /* 0x2aaaaaab26277827 */ /* 0x000fc800078e02ff */
[----:B------:R-:W-:Y:S01]  /*5880*/  IMAD R49, R13, 0x18000, R38 ;  /* 0x000180000d317824 */ /* 0x000fe200078e0226 */
[----:B------:R-:W-:-:S03]  /*5890*/  SHF.R.U32.HI R50, RZ, 0x1f, R39 ;  /* 0x0000001fff327819 */ /* 0x000fc60000011627 */
[----:B------:R-:W-:Y:S01]  /*58a0*/  IMAD.HI R49, R49, 0x2aaaaaab, RZ ;  /* 0x2aaaaaab31317827 */ /* 0x000fe200078e02ff */
[----:B------:R-:W-:-:S04]  /*58b0*/  LEA.HI.SX32 R39, R39, R50, 0x1e ;  /* 0x0000003227277211 */ /* 0x000fc800078ff2ff */
[----:B------:R-:W-:Y:S01]  /*58c0*/  SHF.R.U32.HI R50, RZ, 0x1f, R49 ;  /* 0x0000001fff327819 */ /* 0x000fe20000011631 */
[----:B------:R-:W-:-:S03]  /*58d0*/  IMAD.WIDE R42, R42, 0x4, R36 ;  /* 0x000000042a2a7825 */ /* 0x000fc600078e0224 */
[----:B------:R-:W-:Y:S02]  /*58e0*/  LEA.HI R50, R49, R50, RZ, 0x12 ;  /* 0x0000003231327211 */ /* 0x000fe400078f90ff */
[----:B------:R0:W2:Y:S02]  /*58f0*/  @!P5 LDG.E.EL R48, desc[UR4][R42.64] ;  /* 0x000000042a30d981 */ /* 0x0000a4000c2e1900 */
[----:B------:R-:W-:-:S04]  /*5900*/  PRMT R49, R50, 0x9910, RZ ;  /* 0x0000991032317816 */ /* 0x000fc800000000ff */
[----:B0-----:R-:W-:-:S04]  /*5910*/  SHF.R.S32.HI R42, RZ, 0xf, R49 ;  /* 0x0000000fff2a7819 */ /* 0x001fc80000011431 */
[----:B------:R-:W-:-:S04]  /*5920*/  LOP3.LUT R43, R42, 0xffff, RZ, 0xc0, !PT ;  /* 0x0000ffff2a2b7812 */ /* 0x000fc800078ec0ff */
[----:B------:R-:W-:-:S04]  /*5930*/  LEA.HI R42, R43, R50, RZ, 0x12 ;  /* 0x000000322b2a7211 */ /* 0x000fc800078f90ff */
[----:B------:R-:W-:-:S05]  /*5940*/  LOP3.LUT R42, R42, 0xfffc, RZ, 0xc0, !PT ;  /* 0x0000fffc2a2a7812 */ /* 0x000fca00078ec0ff */
[----:B------:R-:W-:-:S05]  /*5950*/  IMAD.MOV R42, RZ, RZ, -R42 ;  /* 0x000000ffff2a7224 */ /* 0x000fca00078e0a2a */
[----:B------:R-:W-:Y:S02]  /*5960*/  PRMT R43, R42, 0x7710, RZ ;  /* 0x000077102a2b7816 */ /* 0x000fe400000000ff */
[----:B------:R-:W-:-:S04]  /*5970*/  PRMT R42, R39, 0x9910, RZ ;  /* 0x00009910272a7816 */ /* 0x000fc800000000ff */
[----:B------:R-:W-:-:S04]  /*5980*/  SHF.R.S32.HI R42, RZ, 0xf, R42 ;  /* 0x0000000fff2a7819 */ /* 0x000fc8000001142a */
[----:B------:R-:W-:-:S04]  /*5990*/  LOP3.LUT R42, R42, 0xffff, RZ, 0xc0, !PT ;  /* 0x0000ffff2a2a7812 */ /* 0x000fc800078ec0ff */
[----:B------:R-:W-:-:S04]  /*59a0*/  LEA.HI R42, R42, R39, RZ, 0x1c ;  /* 0x000000272a2a7211 */ /* 0x000fc800078fe0ff */
[----:B------:R-:W-:Y:S01]  /*59b0*/  LOP3.LUT R42, R42, 0xf000, RZ, 0xc0, !PT ;  /* 0x0000f0002a2a7812 */ /* 0x000fe200078ec0ff */
[----:B------:R-:W-:-:S04]  /*59c0*/  IMAD.IADD R50, R50, 0x1, R43 ;  /* 0x0000000132327824 */ /* 0x000fc800078e022b */
[----:B------:R-:W-:Y:S02]  /*59d0*/  IMAD.MOV R42, RZ, RZ, -R42 ;  /* 0x000000ffff2a7224 */ /* 0x000fe400078e0a2a */
[----:B------:R-:W-:Y:S01]  /*59e0*/  IMAD R49, R39, -0x18, R38 ;  /* 0xffffffe827317824 */ /* 0x000fe200078e0226 */
[----:B------:R-:W-:Y:S02]  /*59f0*/  PRMT R38, R50, 0x9910, RZ ;  /* 0x0000991032267816 */ /* 0x000fe400000000ff */
[----:B------:R-:W-:Y:S01]  /*5a00*/  PRMT R42, R42, 0x7710, RZ ;  /* 0x000077102a2a7816 */ /* 0x000fe200000000ff */
[----:B------:R-:W-:-:S04]  /*5a10*/  IMAD.IADD R50, R9, 0x1, R31 ;  /* 0x0000000109327824 */ /* 0x000fc800078e021f */
[----:B------:R-:W-:Y:S02]  /*5a20*/  IMAD.IADD R39, R39, 0x1, R42 ;  /* 0x0000000127277824 */ /* 0x000fe400078e022a */
[----:B------:R-:W-:-:S04]  /*5a30*/  IMAD.HI R43, R50, 0x2aaaaaab, RZ ;  /* 0x2aaaaaab322b7827 */ /* 0x000fc800078e02ff */
[----:B------:R-:W-:Y:S01]  /*5a40*/  IMAD R51, R13, 0x18000, R50 ;  /* 0x000180000d337824 */ /* 0x000fe200078e0232 */
[----:B------:R-:W-:Y:S02]  /*5a50*/  PRMT R42, R39, 0x9910, RZ ;  /* 0x00009910272a7816 */ /* 0x000fe400000000ff */
[----:B------:R-:W-:Y:S01]  /*5a60*/  SHF.R.U32.HI R58, RZ, 0x1f, R43 ;  /* 0x0000001fff3a7819 */ /* 0x000fe2000001162b */
[----:B------:R-:W-:-:S03]  /*5a70*/  IMAD.HI R51, R51, 0x2aaaaaab, RZ ;  /* 0x2aaaaaab33337827 */ /* 0x000fc600078e02ff */
[----:B------:R-:W-:Y:S01]  /*5a80*/  LEA.HI.SX32 R43, R43, R58, 0x1e ;  /* 0x0000003a2b2b7211 */ /* 0x000fe200078ff2ff */
[----:B------:R-:W-:Y:S01]  /*5a90*/  IMAD R39, R49, 0x1000, R42 ;  /* 0x0000100031277824 */ /* 0x000fe200078e022a */
[----:B------:R-:W-:-:S03]  /*5aa0*/  SHF.R.U32.HI R58, RZ, 0x1f, R51 ;  /* 0x0000001fff3a7819 */ /* 0x000fc60000011633 */
[----:B------:R-:W-:Y:S01]  /*5ab0*/  IMAD R39, R38, 0x18000, R39 ;  /* 0x0001800026277824 */ /* 0x000fe200078e0227 */
[----:B------:R-:W-:Y:S01]  /*5ac0*/  LEA.HI R58, R51, R58, RZ, 0x12 ;  /* 0x0000003a333a7211 */ /* 0x000fe200078f90ff */
[----:B------:R-:W-:Y:S02]  /*5ad0*/  IMAD.MOV.U32 R42, RZ, RZ, RZ ;  /* 0x000000ffff2a7224 */ /* 0x000fe400078e00ff */
[----:B------:R-:W-:Y:S01]  /*5ae0*/  IMAD.WIDE R38, R39, 0x4, R36 ;  /* 0x0000000427267825 */ /* 0x000fe200078e0224 */
[----:B------:R-:W-:-:S04]  /*5af0*/  PRMT R51, R58, 0x9910, RZ ;  /* 0x000099103a337816 */ /* 0x000fc800000000ff */
[----:B------:R0:W3:Y:S02]  /*5b00*/  @!P5 LDG.E.EL R42, desc[UR4][R38.64] ;  /* 0x00000004262ad981 */ /* 0x0000e4000c2e1900 */
        /* <DEDUP_REMOVED lines=10> */
[----:B------:R-:W-:-:S05]  /*5bb0*/  LOP3.LUT R38, R38, 0xf000, RZ, 0xc0, !PT ;  /* 0x0000f00026267812 */ /* 0x000fca00078ec0ff */
[----:B------:R-:W-:-:S05]  /*5bc0*/  IMAD.MOV R38, RZ, RZ, -R38 ;  /* 0x000000ffff267224 */ /* 0x000fca00078e0a26 */
[----:B------:R-:W-:Y:S01]  /*5bd0*/  PRMT R38, R38, 0x7710, RZ ;  /* 0x0000771026267816 */ /* 0x000fe200000000ff */
[----:B------:R-:W-:-:S04]  /*5be0*/  IMAD R51, R43, -0x18, R50 ;  /* 0xffffffe82b337824 */ /* 0x000fc800078e0232 */
[----:B------:R-:W-:-:S05]  /*5bf0*/  IMAD.IADD R43, R43, 0x1, R38 ;  /* 0x000000012b2b7824 */ /* 0x000fca00078e0226 */
[----:B------:R-:W-:Y:S01]  /*5c00*/  PRMT R50, R43, 0x9910, RZ ;  /* 0x000099102b327816 */ /* 0x000fe200000000ff */
[----:B------:R-:W-:-:S04]  /*5c10*/  IMAD.IADD R58, R58, 0x1, R39 ;  /* 0x000000013a3a7824 */ /* 0x000fc800078e0227 */
[----:B------:R-:W-:Y:S02]  /*5c20*/  IMAD R39, R51, 0x1000, R50 ;  /* 0x0000100033277824 */ /* 0x000fe400078e0232 */
[----:B------:R-:W-:-:S04]  /*5c30*/  IMAD.IADD R50, R12, 0x1, R31 ;  /* 0x000000010c327824 */ /* 0x000fc800078e021f */
[----:B------:R-:W-:Y:S01]  /*5c40*/  IMAD.HI R31, R50, 0x2aaaaaab, RZ ;  /* 0x2aaaaaab321f7827 */ /* 0x000fe200078e02ff */
[----:B------:R-:W-:-:S04]  /*5c50*/  PRMT R38, R58, 0x9910, RZ ;  /* 0x000099103a267816 */ /* 0x000fc800000000ff */
[----:B------:R-:W-:-:S04]  /*5c60*/  SHF.R.U32.HI R58, RZ, 0x1f, R31 ;  /* 0x0000001fff3a7819 */ /* 0x000fc8000001161f */
[----:B------:R-:W-:Y:S01]  /*5c70*/  LEA.HI.SX32 R31, R31, R58, 0x1e ;  /* 0x0000003a1f1f7211 */ /* 0x000fe200078ff2ff */
[----:B------:R-:W-:-:S04]  /*5c80*/  IMAD R58, R13, 0x18000, R50 ;  /* 0x000180000d3a7824 */ /* 0x000fc800078e0232 */
[----:B------:R-:W-:-:S04]  /*5c90*/  IMAD.HI R58, R58, 0x2aaaaaab, RZ ;  /* 0x2aaaaaab3a3a7827 */ /* 0x000fc800078e02ff */
[----:B------:R-:W-:Y:S01]  /*5ca0*/  IMAD R39, R38, 0x18000, R39 ;  /* 0x0001800026277824 */ /* 0x000fe200078e0227 */
[----:B------:R-:W-:Y:S01]  /*5cb0*/  SHF.R.U32.HI R59, RZ, 0x1f, R58 ;  /* 0x0000001fff3b7819 */ /* 0x000fe2000001163a */
[----:B------:R-:W-:Y:S02]  /*5cc0*/  IMAD.MOV.U32 R43, RZ, RZ, RZ ;  /* 0x000000ffff2b7224 */ /* 0x000fe400078e00ff */
[----:B------:R-:W-:Y:S01]  /*5cd0*/  IMAD.WIDE R38, R39, 0x4, R36 ;  /* 0x0000000427267825 */ /* 0x000fe200078e0224 */
[----:B------:R-:W-:-:S04]  /*5ce0*/  LEA.HI R59, R58, R59, RZ, 0x12 ;  /* 0x0000003b3a3b7211 */ /* 0x000fc800078f90ff */
[----:B------:R-:W-:Y:S01]  /*5cf0*/  PRMT R58, R59, 0x9910, RZ ;  /* 0x000099103b3a7816 */ /* 0x000fe200000000ff */
[----:B------:R0:W4:Y:S02]  /*5d00*/  @!P5 LDG.E.EL R43, desc[UR4][R38.64] ;  /* 0x00000004262bd981 */ /* 0x000124000c2e1900 */
[----:B0-----:R-:W-:Y:S02]  /*5d10*/  PRMT R39, R31, 0x9910, RZ ;  /* 0x000099101f277816 */ /* 0x001fe400000000ff */
[----:B------:R-:W-:Y:S02]  /*5d20*/  SHF.R.S32.HI R38, RZ, 0xf, R58 ;  /* 0x0000000fff267819 */ /* 0x000fe4000001143a */
[----:B------:R-:W-:Y:S02]  /*5d30*/  SHF.R.S32.HI R39, RZ, 0xf, R39 ;  /* 0x0000000fff277819 */ /* 0x000fe40000011427 */
[----:B------:R-:W-:Y:S02]  /*5d40*/  LOP3.LUT R38, R38, 0xffff, RZ, 0xc0, !PT ;  /* 0x0000ffff26267812 */ /* 0x000fe400078ec0ff */
[----:B------:R-:W-:-:S02]  /*5d50*/  LOP3.LUT R58, R39, 0xffff, RZ, 0xc0, !PT ;  /* 0x0000ffff273a7812 */ /* 0x000fc400078ec0ff */
        /* <DEDUP_REMOVED lines=9> */
[C---:B------:R-:W-:Y:S02]  /*5df0*/  IMAD R59, R31.reuse, -0x18, R50 ;  /* 0xffffffe81f3b7824 */ /* 0x040fe400078e0232 */
[----:B------:R-:W-:-:S05]  /*5e00*/  IMAD.IADD R31, R31, 0x1, R58 ;  /* 0x000000011f1f7824 */ /* 0x000fca00078e023a */
[----:B------:R-:W-:Y:S02]  /*5e10*/  PRMT R39, R31, 0x9910, RZ ;  /* 0x000099101f277816 */ /* 0x000fe400000000ff */
[----:B------:R-:W-:-:S03]  /*5e20*/  PRMT R31, R38, 0x9910, RZ ;  /* 0x00009910261f7816 */ /* 0x000fc600000000ff */
[----:B------:R-:W-:-:S04]  /*5e30*/  IMAD.MOV.U32 R38, RZ, RZ, R39 ;  /* 0x000000ffff267224 */ /* 0x000fc800078e0027 */
[----:B------:R-:W-:-:S04]  /*5e40*/  IMAD R38, R59, 0x1000, R38 ;  /* 0x000010003b267824 */ /* 0x000fc800078e0226 */
[----:B------:R-:W-:-:S04]  /*5e50*/  IMAD R31, R31, 0x18000, R38 ;  /* 0x000180001f1f7824 */ /* 0x000fc800078e0226 */
[----:B------:R-:W-:-:S04]  /*5e60*/  IMAD.WIDE R36, R31, 0x4, R36 ;  /* 0x000000041f247825 */ /* 0x000fc800078e0224 */
[----:B------:R-:W-:Y:S02]  /*5e70*/  IMAD.MOV.U32 R31, RZ, RZ, RZ ;  /* 0x000000ffff1f7224 */ /* 0x000fe400078e00ff */
[----:B------:R-:W-:-:S04]  /*5e80*/  IMAD.MOV.U32 R58, RZ, RZ, RZ ;  /* 0x000000ffff3a7224 */ /* 0x000fc800078e00ff */
[----:B------:R0:W5:Y:S02]  /*5e90*/  @!P5 LDG.E.EL R31, desc[UR4][R36.64] ;  /* 0x00000004241fd981 */ /* 0x000164000c2e1900 */
[----:B0-----:R-:W-:-:S05]  /*5ea0*/  IMAD.WIDE R36, R49, 0x4, R34 ;  /* 0x0000000431247825 */ /* 0x001fca00078e0222 */
[----:B------:R0:W2:Y:S01]  /*5eb0*/  @!P5 LDG.E.EL R58, desc[UR4][R36.64] ;  /* 0x00000004243ad981 */ /* 0x0000a2000c2e1900 */
[----:B------:R-:W-:Y:S02]  /*5ec0*/  SEL R26, R26, RZ, !P4 ;  /* 0x000000ff1a1a7207 */ /* 0x000fe40006000000 */
[----:B------:R-:W-:Y:S01]  /*5ed0*/  SEL R23, R23, RZ, !P4 ;  /* 0x000000ff17177207 */ /* 0x000fe20006000000 */
[----:B------:R-:W-:Y:S02]  /*5ee0*/  IMAD.MOV.U32 R50, RZ, RZ, RZ ;  /* 0x000000ffff327224 */ /* 0x000fe400078e00ff */
[----:B------:R-:W-:Y:S01]  /*5ef0*/  IMAD.WIDE R38, R32, 0x4, R34 ;  /* 0x0000000420267825 */ /* 0x000fe200078e0222 */
[----:B------:R-:W-:-:S03]  /*5f00*/  SEL R21, R21, RZ, !P1 ;  /* 0x000000ff15157207 */ /* 0x000fc60004800000 */
[----:B------:R-:W-:Y:S01]  /*5f10*/  FADD R32, R23, R26 ;  /* 0x0000001a17207221 */ /* 0x000fe20000000000 */
[----:B------:R-:W-:Y:S01]  /*5f20*/  SEL R22, R22, RZ, !P1 ;  /* 0x000000ff16167207 */ /* 0x000fe20004800000 */
[----:B------:R-:W-:Y:S01]  /*5f30*/  IMAD.MOV.U32 R60, RZ, RZ, RZ ;  /* 0x000000ffff3c7224 */ /* 0x000fe200078e00ff */
[----:B------:R1:W4:Y:S01]  /*5f40*/  @!P5 LDG.E.EL R50, desc[UR4][R38.64] ;  /* 0x000000042632d981 */ /* 0x000322000c2e1900 */
[----:B0-----:R-:W-:Y:S01]  /*5f50*/  IMAD.WIDE R36, R51, 0x4, R34 ;  /* 0x0000000433247825 */ /* 0x001fe200078e0222 */
[----:B------:R-:W-:-:S03]  /*5f60*/  SEL R24, R24, RZ, !P4 ;  /* 0x000000ff18187207 */ /* 0x000fc60006000000 */
[----:B------:R-:W-:Y:S01]  /*5f70*/  FADD R21, R22, R21 ;  /* 0x0000001516157221 */ /* 0x000fe20000000000 */
[----:B------:R-:W-:Y:S01]  /*5f80*/  SEL R25, R25, RZ, !P4 ;  /* 0x000000ff19197207 */ /* 0x000fe20006000000 */
[----:B------:R0:W4:Y:S01]  /*5f90*/  @!P5 LDG.E.EL R60, desc[UR4][R36.64] ;  /* 0x00000004243cd981 */ /* 0x000122000c2e1900 */
[----:B-1----:R-:W-:-:S05]  /*5fa0*/  SEL R39, R28, RZ, !P4 ;  /* 0x000000ff1c277207 */ /* 0x002fca0006000000 */
[----:B------:R-:W-:Y:S01]  /*5fb0*/  FADD R39, R24, R39 ;  /* 0x0000002718277221 */ /* 0x000fe20000000000 */
[----:B------:R-:W-:-:S05]  /*5fc0*/  SEL R24, R29, RZ, !P4 ;  /* 0x000000ff1d187207 */ /* 0x000fca0006000000 */
[----:B0-----:R-:W-:Y:S01]  /*5fd0*/  FADD R37, R25, R24 ;  /* 0x0000001819257221 */ /* 0x001fe20000000000 */
[----:B---3--:R-:W-:Y:S01]  /*5fe0*/  SEL R42, R42, RZ, !P5 ;  /* 0x000000ff2a2a7207 */ /* 0x008fe20006800000 */
[----:B------:R-:W-:-:S04]  /*5ff0*/  IMAD.WIDE R34, R59, 0x4, R34 ;  /* 0x000000043b227825 */ /* 0x000fc800078e0222 */
[----:B------:R-:W-:-:S06]  /*6000*/  IMAD.MOV.U32 R59, RZ, RZ, RZ ;  /* 0x000000ffff3b7224 */ /* 0x000fcc00078e00ff */
[----:B------:R0:W3:Y:S01]  /*6010*/  @!P5 LDG.E.EL R59, desc[UR4][R34.64] ;  /* 0x00000004223bd981 */ /* 0x0000e2000c2e1900 */
[----:B--2---:R-:W-:Y:S02]  /*6020*/  SEL R23, R58, RZ, !P5 ;  /* 0x000000ff3a177207 */ /* 0x004fe40006800000 */
[----:B------:R-:W-:-:S05]  /*6030*/  LEA R58, R15, 0xfffc0000, 0x2 ;  /* 0xfffc00000f3a7811 */ /* 0x000fca00078e10ff */
[----:B------:R-:W-:Y:S02]  /*6040*/  IMAD.IADD R22, R8, 0x1, R58 ;  /* 0x0000000108167824 */ /* 0x000fe400078e023a */
[----:B------:R-:W-:Y:S02]  /*6050*/  FADD R36, R42, R23 ;  /* 0x000000172a247221 */ /* 0x000fe40000000000 */
[----:B------:R-:W-:-:S05]  /*6060*/  IMAD.HI R23, R22, 0x2aaaaaab, RZ ;  /* 0x2aaaaaab16177827 */ /* 0x000fca00078e02ff */
[----:B------:R-:W-:-:S04]  /*6070*/  SHF.R.U32.HI R24, RZ, 0x1f, R23 ;  /* 0x0000001fff187819 */ /* 0x000fc80000011617 */
[----:B------:R-:W-:Y:S01]  /*6080*/  LEA.HI.SX32 R23, R23, R24, 0x1e ;  /* 0x0000001817177211 */ /* 0x000fe200078ff2ff */
[----:B------:R-:W-:-:S04]  /*6090*/  IMAD R24, R11, 0x18000, R22 ;  /* 0x000180000b187824 */ /* 0x000fc800078e0216 */
[----:B------:R-:W-:-:S05]  /*60a0*/  IMAD.HI R24, R24, 0x2aaaaaab, RZ ;  /* 0x2aaaaaab18187827 */ /* 0x000fca00078e02ff */
[----:B------:R-:W-:-:S04]  /*60b0*/  SHF.R.U32.HI R25, RZ, 0x1f, R24 ;  /* 0x0000001fff197819 */ /* 0x000fc80000011618 */
[----:B------:R-:W-:-:S04]  /*60c0*/  LEA.HI R25, R24, R25, RZ, 0x12 ;  /* 0x0000001918197211 */ /* 0x000fc800078f90ff */
[----:B------:R-:W-:-:S04]  /*60d0*/  PRMT R24, R25, 0x9910, RZ ;  /* 0x0000991019187816 */ /* 0x000fc800000000ff */
[----:B------:R-:W-:-:S04]  /*60e0*/  SHF.R.S32.HI R24, RZ, 0xf, R24 ;  /* 0x0000000fff187819 */ /* 0x000fc80000011418 */
[----:B------:R-:W-:-:S04]  /*60f0*/  LOP3.LUT R24, R24, 0xffff, RZ, 0xc0, !PT ;  /* 0x0000ffff18187812 */ /* 0x000fc800078ec0ff */
[----:B------:R-:W-:-:S04]  /*6100*/  LEA.HI R24, R24, R25, RZ, 0x12 ;  /* 0x0000001918187211 */ /* 0x000fc800078f90ff */
[----:B------:R-:W-:-:S05]  /*6110*/  LOP3.LUT R24, R24, 0xfffc, RZ, 0xc0, !PT ;  /* 0x0000fffc18187812 */ /* 0x000fca00078ec0ff */
[----:B------:R-:W-:-:S05]  /*6120*/  IMAD.MOV R24, RZ, RZ, -R24 ;  /* 0x000000ffff187224 */ /* 0x000fca00078e0a18 */
[----:B------:R-:W-:-:S05]  /*6130*/  PRMT R24, R24, 0x7710, RZ ;  /* 0x0000771018187816 */ /* 0x000fca00000000ff */
[----:B------:R-:W-:Y:S01]  /*6140*/  IMAD.IADD R25, R25, 0x1, R24 ;  /* 0x0000000119197824 */ /* 0x000fe200078e0218 */
        /* <DEDUP_REMOVED lines=8> */
[----:B------:R-:W-:Y:S01]  /*61d0*/  IMAD.IADD R23, R23, 0x1, R24 ;  /* 0x0000000117177824 */ /* 0x000fe200078e0218 */
[----:B-----5:R-:W-:-:S04]  /*61e0*/  SEL R38, R31, RZ, !P5 ;  /* 0x000000ff1f267207 */ /* 0x020fc80006800000 */
[----:B------:R-:W-:Y:S02]  /*61f0*/  PRMT R22, R23, 0x9910, RZ ;  /* 0x0000991017167816 */ /* 0x000fe400000000ff */
[----:B------:R-:W-:-:S03]  /*6200*/  PRMT R31, R25, 0x9910, RZ ;  /* 0x00009910191f7816 */ /* 0x000fc600000000ff */
[----:B------:R-:W-:-:S04]  /*6210*/  IMAD R22, R63, 0x1000, R22 ;  /* 0x000010003f167824 */ /* 0x000fc800078e0216 */
[----:B------:R-:W-:Y:S02]  /*6220*/  IMAD R31, R31, 0x18000, R22 ;  /* 0x000180001f1f7824 */ /* 0x000fe400078e0216 */
[----:B------:R-:W-:-:S04]  /*6230*/  IMAD.IADD R22, R9, 0x1, R58 ;  /* 0x0000000109167824 */ /* 0x000fc800078e023a */
        /* <DEDUP_REMOVED lines=24> */
[----:B------:R-:W-:Y:S02]  /*63c0*/  SEL R30, R30, RZ, !P4 ;  /* 0x000000ff1e1e7207 */ /* 0x000fe40006000000 */
[----:B------:R-:W-:Y:S02]  /*63d0*/  SEL R27, R27, RZ, !P4 ;  /* 0x000000ff1b1b7207 */ /* 0x000fe40006000000 */
[----:B------:R-:W-:Y:S02]  /*63e0*/  PRMT R22, R23, 0x9910, RZ ;  /* 0x0000991017167816 */ /* 0x000fe400000000ff */
[----:B0-----:R-:W-:Y:S01]  /*63f0*/  PRMT R35, R25, 0x9910, RZ ;  /* 0x0000991019237816 */ /* 0x001fe200000000ff */
[----:B------:R-:W-:Y:S01]  /*6400*/  FADD R49, R27, R30 ;  /* 0x0000001e1b317221 */ /* 0x000fe20000000000 */
[----:B------:R-:W-:-:S04]  /*6410*/  IMAD.HI R27, R58, 0x2aaaaaab, RZ ;  /* 0x2aaaaaab3a1b7827 */ /* 0x000fc800078e02ff */
[----:B------:R-:W-:-:S04]  /*6420*/  IMAD R22, R61, 0x1000, R22 ;  /* 0x000010003d167824 */ /* 0x000fc800078e0216 */
[----:B------:R-:W-:Y:S01]  /*6430*/  IMAD R35, R35, 0x18000, R22 ;  /* 0x0001800023237824 */ /* 0x000fe200078e0216 */
        /* <DEDUP_REMOVED lines=22> */
[----:B------:R-:W-:Y:S01]  /*65a0*/  PRMT R24, R23, 0x9910, RZ ;  /* 0x0000991017187816 */ /* 0x000fe200000000ff */
[----:B------:R-:W-:-:S03]  /*65b0*/  IMAD R27, R27, -0x18, R58 ;  /* 0xffffffe81b1b7824 */ /* 0x000fc600078e023a */
[----:B------:R-:W-:-:S05]  /*65c0*/  PRMT R22, R22, 0x9910, RZ ;  /* 0x0000991016167816 */ /* 0x000fca00000000ff */
[----:B------:R-:W-:Y:S02]  /*65d0*/  IMAD R23, R27, 0x1000, R22 ;  /* 0x000010001b177824 */ /* 0x000fe400078e0216 */
[----:B------:R-:W-:Y:S02]  /*65e0*/  IMAD.MOV.U32 R22, RZ, RZ, R24 ;  /* 0x000000ffff167224 */ /* 0x000fe400078e0018 */
[----:B------:R-:W0:Y:S02]  /*65f0*/  LDC.64 R24, c[0x0][0x240] ;  /* 0x00009000ff187b82 */ /* 0x000e240000000a00 */
[----:B------:R-:W-:Y:S02]  /*6600*/  IMAD R23, R22, 0x18000, R23 ;  /* 0x0001800016177824 */ /* 0x000fe400078e0217 */
[----:B------:R-:W-:Y:S02]  /*6610*/  VIADD R15, R15, 0xffff0000 ;  /* 0xffff00000f0f7836 */ /* 0x000fe40000000000 */
[----:B------:R-:W-:-:S02]  /*6620*/  IMAD.IADD R58, R12, 0x1, R58 ;  /* 0x000000010c3a7824 */ /* 0x000fc400078e023a */
[----:B0-----:R-:W-:Y:S02]  /*6630*/  IMAD.WIDE R28, R23, 0x4, R24 ;  /* 0x00000004171c7825 */ /* 0x001fe400078e0218 */
[----:B------:R-:W0:Y:S01]  /*6640*/  LDC.64 R22, c[0x0][0x248] ;  /* 0x00009200ff167b82 */ /* 0x000e220000000a00 */
[----:B------:R-:W-:Y:S01]  /*6650*/  ISETP.GE.U32.AND P6, PT, R15, 0x6000, PT ;  /* 0x000060000f00780c */ /* 0x000fe20003fc6070 */
[----:B------:R-:W-:Y:S01]  /*6660*/  IMAD R11, R11, 0x18000, R58 ;  /* 0x000180000b0b7824 */ /* 0x000fe200078e023a */
[----:B----4-:R-:W-:Y:S01]  /*6670*/  SEL R51, R50, RZ, !P5 ;  /* 0x000000ff32337207 */ /* 0x010fe20006800000 */
[----:B------:R-:W-:Y:S02]  /*6680*/  IMAD.MOV.U32 R50, RZ, RZ, RZ ;  /* 0x000000ffff327224 */ /* 0x000fe400078e00ff */
[----:B------:R-:W-:-:S04]  /*6690*/  IMAD.HI R11, R11, 0x2aaaaaab, RZ ;  /* 0x2aaaaaab0b0b7827 */ /* 0x000fc800078e02ff */
[----:B0-----:R-:W-:-:S05]  /*66a0*/  IMAD.WIDE R26, R27, 0x4, R22 ;  /* 0x000000041b1a7825 */ /* 0x001fca00078e0216 */
[----:B------:R0:W2:Y:S02]  /*66b0*/  @!P6 LDG.E.EL R50, desc[UR4][R26.64] ;  /* 0x000000041a32e981 */ /* 0x0000a4000c2e1900 */
[----:B0-----:R-:W-:-:S04]  /*66c0*/  SHF.R.U32.HI R26, RZ, 0x1f, R11 ;  /* 0x0000001fff1a7819 */ /* 0x001fc8000001160b */
[----:B------:R-:W-:-:S04]  /*66d0*/  LEA.HI R26, R11, R26, RZ, 0x12 ;  /* 0x0000001a0b1a7211 */ /* 0x000fc800078f90ff */
[----:B------:R-:W-:Y:S02]  /*66e0*/  PRMT R11, R26, 0x9910, RZ ;  /* 0x000099101a0b7816 */ /* 0x000fe400000000ff */
[----:B------:R-:W-:Y:S02]  /*66f0*/  SEL R48, R48, RZ, !P5 ;  /* 0x000000ff30307207 */ /* 0x000fe40006800000 */
[----:B------:R-:W-:-:S04]  /*6700*/  SHF.R.S32.HI R11, RZ, 0xf, R11 ;  /* 0x0000000fff0b7819 */ /* 0x000fc8000001140b */
[----:B------:R-:W-:Y:S01]  /*6710*/  LOP3.LUT R11, R11, 0xffff, RZ, 0xc0, !PT ;  /* 0x0000ffff0b0b7812 */ /* 0x000fe200078ec0ff */
[----:B------:R-:W-:Y:S01]  /*6720*/  FADD R51, R48, R51 ;  /* 0x0000003330337221 */ /* 0x000fe20000000000 */
[----:B------:R-:W-:Y:S02]  /*6730*/  IMAD.MOV.U32 R48, RZ, RZ, RZ ;  /* 0x000000ffff307224 */ /* 0x000fe400078e00ff */
[----:B------:R-:W-:Y:S01]  /*6740*/  LEA.HI R11, R11, R26, RZ, 0x12 ;  /* 0x0000001a0b0b7211 */ /* 0x000fe200078f90ff */
[----:B------:R-:W-:-:S03]  /*6750*/  IMAD.WIDE R34, R35, 0x4, R24 ;  /* 0x0000000423227825 */ /* 0x000fc600078e0218 */
[----:B------:R-:W-:Y:S02]  /*6760*/  LOP3.LUT R11, R11, 0xfffc, RZ, 0xc0, !PT ;  /* 0x0000fffc0b0b7812 */ /* 0x000fe400078ec0ff */
[----:B------:R0:W4:Y:S03]  /*6770*/  @!P6 LDG.E.EL R48, desc[UR4][R34.64] ;  /* 0x000000042230e981 */ /* 0x000126000c2e1900 */
[----:B------:R-:W-:Y:S02]  /*6780*/  IMAD.MOV R11, RZ, RZ, -R11 ;  /* 0x000000ffff0b7224 */ /* 0x000fe400078e0a0b */
[----:B0-----:R-:W-:-:S03]  /*6790*/  IMAD.HI R35, R58, 0x2aaaaaab, RZ ;  /* 0x2aaaaaab3a237827 */ /* 0x001fc600078e02ff */
[----:B------:R-:W-:Y:S02]  /*67a0*/  PRMT R11, R11, 0x7710, RZ ;  /* 0x000077100b0b7816 */ /* 0x000fe400000000ff */
[----:B------:R-:W-:Y:S01]  /*67b0*/  SHF.R.U32.HI R34, RZ, 0x1f, R35 ;  /* 0x0000001fff227819 */ /* 0x000fe20000011623 */
[----:B------:R-:W-:Y:S01]  /*67c0*/  IMAD.MOV.U32 R15, RZ, RZ, RZ ;  /* 0x000000ffff0f7224 */ /* 0x000fe200078e00ff */
[----:B---3--:R-:W-:Y:S02]  /*67d0*/  SEL R59, R59, RZ, !P5 ;  /* 0x000000ff3b3b7207 */ /* 0x008fe40006800000 */
[----:B------:R-:W-:Y:S01]  /*67e0*/  LEA.HI.SX32 R35, R35, R34, 0x1e ;  /* 0x0000002223237211 */ /* 0x000fe200078ff2ff */
[----:B------:R-:W-:Y:S02]  /*67f0*/  IMAD.IADD R26, R26, 0x1, R11 ;  /* 0x000000011a1a7824 */ /* 0x000fe400078e020b */
[----:B------:R-:W-:Y:S01]  /*6800*/  FADD R38, R38, R59 ;  /* 0x0000003b26267221 */ /* 0x000fe20000000000 */
[----:B------:R-:W-:Y:S01]  /*6810*/  PRMT R11, R35, 0x9910, RZ ;  /* 0x00009910230b7816 */ /* 0x000fe200000000ff */
[----:B------:R0:W3:Y:S01]  /*6820*/  @!P6 LDG.E.EL R15, desc[UR4][R28.64] ;  /* 0x000000041c0fe981 */ /* 0x0000e2000c2e1900 */
[----:B------:R-:W-:-:S02]  /*6830*/  IMAD.MOV.U32 R59, RZ, RZ, RZ ;  /* 0x000000ffff3b7224 */ /* 0x000fc400078e00ff */
[----:B------:R-:W-:Y:S01]  /*6840*/  SHF.R.S32.HI R11, RZ, 0xf, R11 ;  /* 0x0000000fff0b7819 */ /* 0x000fe2000001140b */
[----:B0-----:R-:W-:-:S05]  /*6850*/  IMAD.WIDE R28, R63, 0x4, R22 ;  /* 0x000000043f1c7825 */ /* 0x001fca00078e0216 */
[----:B------:R0:W5:Y:S02]  /*6860*/  @!P6 LDG.E.EL R59, desc[UR4][R28.64] ;  /* 0x000000041c3be981 */ /* 0x000164000c2e1900 */
[----:B0-----:R-:W-:-:S04]  /*6870*/  LOP3.LUT R28, R11, 0xffff, RZ, 0xc0, !PT ;  /* 0x0000ffff0b1c7812 */ /* 0x001fc800078ec0ff */
[----:B------:R-:W-:-:S04]  /*6880*/  LEA.HI R11, R28, R35, RZ, 0x1c ;  /* 0x000000231c0b7211 */ /* 0x000fc800078fe0ff */
[----:B------:R-:W-:-:S05]  /*6890*/  LOP3.LUT R11, R11, 0xf000, RZ, 0xc0, !PT ;  /* 0x0000f0000b0b7812 */ /* 0x000fca00078ec0ff */
[----:B------:R-:W-:-:S05]  /*68a0*/  IMAD.MOV R11, RZ, RZ, -R11 ;  /* 0x000000ffff0b7224 */ /* 0x000fca00078e0a0b */
[----:B------:R-:W-:Y:S01]  /*68b0*/  PRMT R28, R11, 0x7710, RZ ;  /* 0x000077100b1c7816 */ /* 0x000fe200000000ff */
[----:B------:R-:W-:-:S04]  /*68c0*/  IMAD R29, R35, -0x18, R58 ;  /* 0xffffffe8231d7824 */ /* 0x000fc800078e023a */
[----:B------:R-:W-:Y:S01]  /*68d0*/  IMAD.IADD R35, R35, 0x1, R28 ;  /* 0x0000000123237824 */ /* 0x000fe200078e021c */
[----:B------:R-:W-:Y:S01]  /*68e0*/  SEL R60, R60, RZ, !P5 ;  /* 0x000000ff3c3c7207 */ /* 0x000fe20006800000 */
[----:B------:R-:W-:Y:S01]  /*68f0*/  IMAD.MOV.U32 R42, RZ, RZ, RZ ;  /* 0x000000ffff2a7224 */ /* 0x000fe200078e00ff */
[----:B------:R-:W-:Y:S01]  /*6900*/  SEL R43, R43, RZ, !P5 ;  /* 0x000000ff2b2b7207 */ /* 0x000fe20006800000 */
[----:B------:R-:W-:Y:S01]  /*6910*/  IMAD.WIDE R30, R31, 0x4, R24 ;  /* 0x000000041f1e7825 */ /* 0x000fe200078e0218 */
[----:B------:R-:W-:Y:S02]  /*6920*/  PRMT R35, R35, 0x9910, RZ ;  /* 0x0000991023237816 */ /* 0x000fe400000000ff */
[----:B------:R-:W-:Y:S01]  /*6930*/  PRMT R11, R26, 0x9910, RZ ;  /* 0x000099101a0b7816 */ /* 0x000fe200000000ff */
[----:B------:R-:W-:Y:S01]  /*6940*/  FADD R43, R43, R60 ;  /* 0x0000003c2b2b7221 */ /* 0x000fe20000000000 */
[----:B------:R0:W5:Y:S01]  /*6950*/  @!P6 LDG.E.EL R42, desc[UR4][R30.64] ;  /* 0x000000041e2ae981 */ /* 0x000162000c2e1900 */
[----:B------:R-:W-:-:S02]  /*6960*/  IMAD.MOV.U32 R26, RZ, RZ, R35 ;  /* 0x000000ffff1a7224 */ /* 0x000fc400078e0023 */
[----:B------:R-:W-:Y:S02]  /*6970*/  IMAD.MOV.U32 R60, RZ, RZ, RZ ;  /* 0x000000ffff3c7224 */ /* 0x000fe400078e00ff */
[----:B------:R-:W-:Y:S02]  /*6980*/  IMAD R26, R29, 0x1000, R26 ;  /* 0x000010001d1a7824 */ /* 0x000fe400078e021a */
[----:B0-----:R-:W-:-:S04]  /*6990*/  IMAD.WIDE R30, R61, 0x4, R22 ;  /* 0x000000043d1e7825 */ /* 0x001fc800078e0216 */
[----:B------:R-:W-:Y:S01]  /*69a0*/  IMAD R11, R11, 0x18000, R26 ;  /* 0x000180000b0b7824 */ /* 0x000fe200078e021a */
[----:B------:R0:W5:Y:S01]  /*69b0*/  @!P6 LDG.E.EL R60, desc[UR4][R30.64] ;  /* 0x000000041e3ce981 */ /* 0x000162000c2e1900 */
[----:B------:R-:W-:-:S04]  /*69c0*/  IMAD.WIDE R28, R29, 0x4, R22 ;  /* 0x000000041d1c7825 */ /* 0x000fc800078e0216 */
[----:B------:R-:W-:Y:S01]  /*69d0*/  IMAD.WIDE R26, R11, 0x4, R24 ;  /* 0x000000040b1a7825 */ /* 0x000fe200078e0218 */
[----:B0-----:R-:W-:-:S06]  /*69e0*/  CS2R R30, SRZ ;  /* 0x00000000001e7805 */ /* 0x001fcc000001ff00 */
[----:B------:R-:W5:Y:S04]  /*69f0*/  @!P6 LDG.E.EL R30, desc[UR4][R26.64] ;  /* 0x000000041a1ee981 */ /* 0x000f68000c2e1900 */
[----:B------:R0:W5:Y:S01]  /*6a00*/  @!P6 LDG.E.EL R31, desc[UR4][R28.64] ;  /* 0x000000041c1fe981 */ /* 0x000162000c2e1900 */
[----:B------:R-:W-:-:S05]  /*6a10*/  LEA R11, R14, 0xfffc0000, 0x2 ;  /* 0xfffc00000e0b7811 */ /* 0x000fca00078e10ff */
[----:B------:R-:W-:-:S05]  /*6a20*/  IMAD.HI R34, R11, 0x2aaaaaab, RZ ;  /* 0x2aaaaaab0b227827 */ /* 0x000fca00078e02ff */
[----:B------:R-:W-:-:S04]  /*6a30*/  SHF.R.U32.HI R35, RZ, 0x1f, R34 ;  /* 0x0000001fff237819 */ /* 0x000fc80000011622 */
[----:B------:R-:W-:Y:S01]  /*6a40*/  LEA.HI.SX32 R34, R34, R35, 0x1e ;  /* 0x0000002322227211 */ /* 0x000fe200078ff2ff */
[----:B------:R-:W-:-:S04]  /*6a50*/  IMAD R35, R13, 0x18000, R11 ;  /* 0x000180000d237824 */ /* 0x000fc800078e020b */
[----:B------:R-:W-:-:S05]  /*6a60*/  IMAD.HI R35, R35, 0x2aaaaaab, RZ ;  /* 0x2aaaaaab23237827 */ /* 0x000fca00078e02ff */
[----:B------:R-:W-:Y:S01]  /*6a70*/  SHF.R.U32.HI R58, RZ, 0x1f, R35 ;  /* 0x0000001fff3a7819 */ /* 0x000fe20000011623 */
[----:B0-----:R-:W-:-:S03]  /*6a80*/  IMAD.IADD R28, R8, 0x1, R11 ;  /* 0x00000001081c7824 */ /* 0x001fc600078e020b */
[----:B------:R-:W-:Y:S02]  /*6a90*/  LEA.HI R27, R35, R58, RZ, 0x12 ;  /* 0x0000003a231b7211 */ /* 0x000fe400078f90ff */
[----:B------:R-:W-:Y:S02]  /*6aa0*/  PRMT R26, R34, 0x9910, RZ ;  /* 0x00009910221a7816 */ /* 0x000fe400000000ff */
[----:B------:R-:W-:Y:S02]  /*6ab0*/  PRMT R8, R27, 0x9910, RZ ;  /* 0x000099101b087816 */ /* 0x000fe400000000ff */
[----:B------:R-:W-:Y:S02]  /*6ac0*/  SHF.R.S32.HI R26, RZ, 0xf, R26 ;  /* 0x0000000fff1a7819 */ /* 0x000fe4000001141a */
[----:B------:R-:W-:Y:S02]  /*6ad0*/  SHF.R.S32.HI R8, RZ, 0xf, R8 ;  /* 0x0000000fff087819 */ /* 0x000fe40000011408 */
[----:B------:R-:W-:-:S02]  /*6ae0*/  LOP3.LUT R29, R26, 0xffff, RZ, 0xc0, !PT ;  /* 0x0000ffff1a1d7812 */ /* 0x000fc400078ec0ff */
        /* <DEDUP_REMOVED lines=8> */
[----:B------:R-:W-:Y:S01]  /*6b70*/  PRMT R8, R8, 0x7710, RZ ;  /* 0x0000771008087816 */ /* 0x000fe200000000ff */
[--C-:B------:R-:W-:Y:S02]  /*6b80*/  IMAD.IADD R26, R9, 0x1, R11.reuse ;  /* 0x00000001091a7824 */ /* 0x100fe400078e020b */
[--C-:B------:R-:W-:Y:S02]  /*6b90*/  IMAD.IADD R12, R12, 0x1, R11.reuse ;  /* 0x000000010c0c7824 */ /* 0x100fe400078e020b */
[C---:B------:R-:W-:Y:S02]  /*6ba0*/  IMAD R11, R34.reuse, -0x18, R11 ;  /* 0xffffffe8220b7824 */ /* 0x040fe400078e020b */
[----:B------:R-:W-:Y:S02]  /*6bb0*/  IMAD.IADD R34, R34, 0x1, R29 ;  /* 0x0000000122227824 */ /* 0x000fe400078e021d */
[----:B------:R-:W-:-:S03]  /*6bc0*/  IMAD.IADD R27, R27, 0x1, R8 ;  /* 0x000000011b1b7824 */ /* 0x000fc600078e0208 */
[----:B------:R-:W-:Y:S02]  /*6bd0*/  PRMT R8, R34, 0x9910, RZ ;  /* 0x0000991022087816 */ /* 0x000fe400000000ff */
[----:B------:R-:W-:-:S03]  /*6be0*/  PRMT R27, R27, 0x9910, RZ ;  /* 0x000099101b1b7816 */ /* 0x000fc600000000ff */
[----:B------:R-:W-:Y:S02]  /*6bf0*/  IMAD R9, R11, 0x1000, R8 ;  /* 0x000010000b097824 */ /* 0x000fe400078e0208 */
[----:B------:R-:W-:Y:S02]  /*6c00*/  IMAD.MOV.U32 R8, RZ, RZ, R27 ;  /* 0x000000ffff087224 */ /* 0x000fe400078e001b */
[----:B------:R-:W-:Y:S02]  /*6c10*/  VIADD R14, R14, 0xffff0000 ;  /* 0xffff00000e0e7836 */ /* 0x000fe40000000000 */
[----:B------:R-:W-:-:S04]  /*6c20*/  IMAD R9, R8, 0x18000, R9 ;  /* 0x0001800008097824 */ /* 0x000fc800078e0209 */
[----:B------:R-:W-:Y:S01]  /*6c30*/  IMAD.WIDE R8, R9, 0x4, R24 ;  /* 0x0000000409087825 */ /* 0x000fe200078e0218 */
[----:B--2---:R-:W-:Y:S02]  /*6c40*/  SEL R50, R50, RZ, !P6 ;  /* 0x000000ff32327207 */ /* 0x004fe40007000000 */
[----:B----4-:R-:W-:Y:S02]  /*6c50*/  SEL R48, R48, RZ, !P6 ;  /* 0x000000ff30307207 */ /* 0x010fe40007000000 */
[----:B---3--:R-:W-:-:S05]  /*6c60*/  SEL R15, R15, RZ, !P6 ;  /* 0x000000ff0f0f7207 */ /* 0x008fca0007000000 */
[----:B------:R-:W-:-:S05]  /*6c70*/  FADD R27, R15, R50 ;  /* 0x000000320f1b7221 */ /* 0x000fca0000000000 */
[----:B------:R-:W-:Y:S01]  /*6c80*/  @P4 FSEL R32, R27, R54, !P6 ;  /* 0x000000361b204208 */ /* 0x000fe20007000000 */
[----:B------:R-:W-:Y:S01]  /*6c90*/  IMAD R27, R13, 0x18000, R28 ;  /* 0x000180000d1b7824 */ /* 0x000fe200078e021c */
[----:B-----5:R-:W-:-:S03]  /*6ca0*/  SEL R59, R59, RZ, !P6 ;  /* 0x000000ff3b3b7207 */ /* 0x020fc60007000000 */
[----:B------:R-:W-:Y:S01]  /*6cb0*/  IMAD.HI R27, R27, 0x2aaaaaab, RZ ;  /* 0x2aaaaaab1b1b7827 */ /* 0x000fe200078e02ff */
[----:B------:R-:W-:-:S05]  /*6cc0*/  SEL R15, R60, RZ, !P6 ;  /* 0x000000ff3c0f7207 */ /* 0x000fca0007000000 */
[----:B------:R-:W-:-:S05]  /*6cd0*/  FADD R15, R48, R15 ;  /* 0x0000000f300f7221 */ /* 0x000fca0000000000 */
[----:B------:R-:W-:Y:S01]  /*6ce0*/  @P4 FSEL R37, R15, R52, !P6 ;  /* 0x000000340f254208 */ /* 0x000fe20007000000 */
[----:B------:R-:W-:Y:S01]  /*6cf0*/  IMAD.HI R15, R28, 0x2aaaaaab, RZ ;  /* 0x2aaaaaab1c0f7827 */ /* 0x000fe200078e02ff */
[----:B------:R-:W-:Y:S02]  /*6d00*/  SEL R30, R30, RZ, !P6 ;  /* 0x000000ff1e1e7207 */ /* 0x000fe40007000000 */
[----:B------:R-:W-:Y:S02]  /*6d10*/  SEL R31, R31, RZ, !P6 ;  /* 0x000000ff1f1f7207 */ /* 0x000fe40007000000 */
[----:B------:R-:W-:-:S03]  /*6d20*/  SEL R42, R42, RZ, !P6 ;  /* 0x000000ff2a2a7207 */ /* 0x000fc60007000000 */
[----:B------:R-:W-:Y:S01]  /*6d30*/  FADD R31, R30, R31 ;  /* 0x0000001f1e1f7221 */ /* 0x000fe20000000000 */
[----:B------:R-:W-:Y:S01]  /*6d40*/  SHF.R.U32.HI R30, RZ, 0x1f, R15 ;  /* 0x0000001fff1e7819 */ /* 0x000fe2000001160f */
[----:B------:R-:W-:-:S03]  /*6d50*/  FADD R42, R42, R59 ;  /* 0x0000003b2a2a7221 */ /* 0x000fc60000000000 */
[----:B------:R-:W-:Y:S02]  /*6d60*/  LEA.HI.SX32 R15, R15, R30, 0x1e ;  /* 0x0000001e0f0f7211 */ /* 0x000fe400078ff2ff */
[----:B------:R-:W-:Y:S02]  /*6d70*/  SHF.R.U32.HI R30, RZ, 0x1f, R27 ;  /* 0x0000001fff1e7819 */ /* 0x000fe4000001161b */
[----:B------:R-:W-:Y:S02]  /*6d80*/  @P4 FSEL R39, R42, R57, !P6 ;  /* 0x000000392a274208 */ /* 0x000fe40007000000 */
[----:B------:R-:W-:Y:S02]  /*6d90*/  LEA.HI R30, R27, R30, RZ, 0x12 ;  /* 0x0000001e1b1e7211 */ /* 0x000fe400078f90ff */
[----:B------:R-:W-:Y:S02]  /*6da0*/  @P4 FSEL R49, R31, R56, !P6 ;  /* 0x000000381f314208 */ /* 0x000fe40007000000 */
[----:B------:R-:W-:-:S02]  /*6db0*/  ISETP.GE.U32.AND P4, PT, R14, 0x6000, PT ;  /* 0x000060000e00780c */ /* 0x000fc40003f86070 */
[----:B------:R-:W-:Y:S01]  /*6dc0*/  PRMT R27, R30, 0x9910, RZ ;  /* 0x000099101e1b7816 */ /* 0x000fe200000000ff */
[----:B------:R-:W-:-:S03]  /*6dd0*/  IMAD.MOV.U32 R14, RZ, RZ, RZ ;  /* 0x000000ffff0e7224 */ /* 0x000fc600078e00ff */
[----:B------:R-:W-:-:S04]  /*6de0*/  SHF.R.S32.HI R27, RZ, 0xf, R27 ;  /* 0x0000000fff1b7819 */ /* 0x000fc8000001141b */
[----:B------:R-:W-:-:S03]  /*6df0*/  LOP3.LUT R27, R27, 0xffff, RZ, 0xc0, !PT ;  /* 0x0000ffff1b1b7812 */ /* 0x000fc600078ec0ff */
[----:B------:R0:W2:Y:S02]  /*6e00*/  @!P4 LDG.E.EL R14, desc[UR4][R8.64] ;  /* 0x00000004080ec981 */ /* 0x0000a4000c2e1900 */
[----:B0-----:R-:W-:-:S04]  /*6e10*/  LEA.HI R8, R27, R30, RZ, 0x12 ;  /* 0x0000001e1b087211 */ /* 0x001fc800078f90ff */
        /* <DEDUP_REMOVED lines=15> */
[----:B------:R-:W-:-:S05]  /*6f10*/  IMAD.HI R28, R26, 0x2aaaaaab, RZ ;  /* 0x2aaaaaab1a1c7827 */ /* 0x000fca00078e02ff */
[----:B------:R-:W-:-:S04]  /*6f20*/  SHF.R.U32.HI R29, RZ, 0x1f, R28 ;  /* 0x0000001fff1d7819 */ /* 0x000fc8000001161c */
[----:B------:R-:W-:Y:S01]  /*6f30*/  LEA.HI.SX32 R31, R28, R29, 0x1e ;  /* 0x0000001d1c1f7211 */ /* 0x000fe200078ff2ff */
[----:B------:R-:W-:Y:S01]  /*6f40*/  IMAD R28, R13, 0x18000, R26 ;  /* 0x000180000d1c7824 */ /* 0x000fe200078e021a */
[----:B------:R-:W-:-:S03]  /*6f50*/  PRMT R8, R30, 0x9910, RZ ;  /* 0x000099101e087816 */ /* 0x000fc600000000ff */
[----:B------:R-:W-:-:S04]  /*6f60*/  IMAD.HI R28, R28, 0x2aaaaaab, RZ ;  /* 0x2aaaaaab1c1c7827 */ /* 0x000fc800078e02ff */
[----:B------:R-:W-:Y:S01]  /*6f70*/  IMAD R9, R8, 0x18000, R9 ;  /* 0x0001800008097824 */ /* 0x000fe200078e0209 */
[----:B------:R-:W-:Y:S01]  /*6f80*/  SHF.R.U32.HI R29, RZ, 0x1f, R28 ;  /* 0x0000001fff1d7819 */ /* 0x000fe2000001161c */
[----:B------:R-:W-:Y:S02]  /*6f90*/  IMAD.MOV.U32 R15, RZ, RZ, RZ ;  /* 0x000000ffff0f7224 */ /* 0x000fe400078e00ff */
[----:B------:R-:W-:Y:S01]  /*6fa0*/  IMAD.WIDE R8, R9, 0x4, R24 ;  /* 0x0000000409087825 */ /* 0x000fe200078e0218 */
[----:B------:R-:W-:-:S04]  /*6fb0*/  LEA.HI R29, R28, R29, RZ, 0x12 ;  /* 0x0000001d1c1d7211 */ /* 0x000fc800078f90ff */
[----:B------:R-:W-:Y:S01]  /*6fc0*/  PRMT R28, R29, 0x9910, RZ ;  /* 0x000099101d1c7816 */ /* 0x000fe200000000ff */
[----:B------:R0:W3:Y:S03]  /*6fd0*/  @!P4 LDG.E.EL R15, desc[UR4][R8.64] ;  /* 0x00000004080fc981 */ /* 0x0000e6000c2e1900 */
[----:B------:R-:W-:Y:S02]  /*6fe0*/  SHF.R.S32.HI R28, RZ, 0xf, R28 ;  /* 0x0000000fff1c7819 */ /* 0x000fe4000001141c */
[----:B0-----:R-:W-:Y:S02]  /*6ff0*/  PRMT R9, R31, 0x9910, RZ ;  /* 0x000099101f097816 */ /* 0x001fe400000000ff */
[----:B------:R-:W-:Y:S02]  /*7000*/  LOP3.LUT R8, R28, 0xffff, RZ, 0xc0, !PT ;  /* 0x0000ffff1c087812 */ /* 0x000fe400078ec0ff */
[----:B------:R-:W-:-:S02]  /*7010*/  SHF.R.S32.HI R9, RZ, 0xf, R9 ;  /* 0x0000000fff097819 */ /* 0x000fc40000011409 */
[----:B------:R-:W-:Y:S02]  /*7020*/  LEA.HI R8, R8, R29, RZ, 0x12 ;  /* 0x0000001d08087211 */ /* 0x000fe400078f90ff */
[----:B------:R-:W-:Y:S02]  /*7030*/  LOP3.LUT R28, R9, 0xffff, RZ, 0xc0, !PT ;  /* 0x0000ffff091c7812 */ /* 0x000fe400078ec0ff */
[----:B------:R-:W-:Y:S02]  /*7040*/  LOP3.LUT R8, R8, 0xfffc, RZ, 0xc0, !PT ;  /* 0x0000fffc08087812 */ /* 0x000fe400078ec0ff */
[----:B------:R-:W-:-:S04]  /*7050*/  LEA.HI R9, R28, R31, RZ, 0x1c ;  /* 0x0000001f1c097211 */ /* 0x000fc800078fe0ff */
[----:B------:R-:W-:Y:S01]  /*7060*/  LOP3.LUT R9, R9, 0xf000, RZ, 0xc0, !PT ;  /* 0x0000f00009097812 */ /* 0x000fe200078ec0ff */
[----:B------:R-:W-:-:S04]  /*7070*/  IMAD.MOV R8, RZ, RZ, -R8 ;  /* 0x000000ffff087224 */ /* 0x000fc800078e0a08 */
[----:B------:R-:W-:Y:S01]  /*7080*/  IMAD.MOV R9, RZ, RZ, -R9 ;  /* 0x000000ffff097224 */ /* 0x000fe200078e0a09 */
[----:B------:R-:W-:-:S04]  /*7090*/  PRMT R8, R8, 0x7710, RZ ;  /* 0x0000771008087816 */ /* 0x000fc800000000ff */
[----:B------:R-:W-:Y:S01]  /*70a0*/  PRMT R28, R9, 0x7710, RZ ;  /* 0x00007710091c7816 */ /* 0x000fe200000000ff */
[----:B------:R-:W-:Y:S02]  /*70b0*/  IMAD.IADD R8, R29, 0x1, R8 ;  /* 0x000000011d087824 */ /* 0x000fe400078e0208 */
[C---:B------:R-:W-:Y:S02]  /*70c0*/  IMAD R29, R31.reuse, -0x18, R26 ;  /* 0xffffffe81f1d7824 */ /* 0x040fe400078e021a */
[----:B------:R-:W-:-:S05]  /*70d0*/  IMAD.IADD R31, R31, 0x1, R28 ;  /* 0x000000011f1f7824 */ /* 0x000fca00078e021c */
[----:B------:R-:W-:Y:S01]  /*70e0*/  PRMT R26, R31, 0x9910, RZ ;  /* 0x000099101f1a7816 */ /* 0x000fe200000000ff */
[----:B------:R-:W-:-:S04]  /*70f0*/  IMAD R13, R13, 0x18000, R12 ;  /* 0x000180000d0d7824 */ /* 0x000fc800078e020c */
[----:B------:R-:W-:Y:S02]  /*7100*/  IMAD R9, R29, 0x1000, R26 ;  /* 0x000010001d097824 */ /* 0x000fe400078e021a */
[----:B------:R-:W-:-:S04]  /*7110*/  IMAD.HI R26, R12, 0x2aaaaaab, RZ ;  /* 0x2aaaaaab0c1a7827 */ /* 0x000fc800078e02ff */
[----:B------:R-:W-:Y:S01]  /*7120*/  IMAD.HI R13, R13, 0x2aaaaaab, RZ ;  /* 0x2aaaaaab0d0d7827 */ /* 0x000fe200078e02ff */
[----:B------:R-:W-:-:S04]  /*7130*/  SHF.R.U32.HI R31, RZ, 0x1f, R26 ;  /* 0x0000001fff1f7819 */ /* 0x000fc8000001161a */
[----:B------:R-:W-:Y:S02]  /*7140*/  LEA.HI.SX32 R31, R26, R31, 0x1e ;  /* 0x0000001f1a1f7211 */ /* 0x000fe400078ff2ff */
[----:B------:R-:W-:Y:S02]  /*7150*/  SHF.R.U32.HI R26, RZ, 0x1f, R13 ;  /* 0x0000001fff1a7819 */ /* 0x000fe4000001160d */
[----:B------:R-:W-:Y:S02]  /*7160*/  PRMT R8, R8, 0x9910, RZ ;  /* 0x0000991008087816 */ /* 0x000fe400000000ff */
[----:B------:R-:W-:-:S04]  /*7170*/  LEA.HI R26, R13, R26, RZ, 0x12 ;  /* 0x0000001a0d1a7211 */ /* 0x000fc800078f90ff */
[----:B------:R-:W-:Y:S01]  /*7180*/  PRMT R13, R26, 0x9910, RZ ;  /* 0x000099101a0d7816 */ /* 0x000fe200000000ff */
[----:B------:R-:W-:Y:S02]  /*7190*/  IMAD R9, R8, 0x18000, R9 ;  /* 0x0001800008097824 */ /* 0x000fe400078e0209 */
[----:B------:R-:W-:Y:S01]  /*71a0*/  IMAD.MOV.U32 R28, RZ, RZ, RZ ;  /* 0x000000ffff1c7224 */ /* 0x000fe200078e00ff */
[----:B------:R-:W-:Y:S01]  /*71b0*/  SHF.R.S32.HI R13, RZ, 0xf, R13 ;  /* 0x0000000fff0d7819 */ /* 0x000fe2000001140d */
[----:B------:R-:W-:-:S03]  /*71c0*/  IMAD.WIDE R8, R9, 0x4, R24 ;  /* 0x0000000409087825 */ /* 0x000fc600078e0218 */
[----:B------:R-:W-:Y:S02]  /*71d0*/  LOP3.LUT R13, R13, 0xffff, RZ, 0xc0, !PT ;  /* 0x0000ffff0d0d7812 */ /* 0x000fe400078ec0ff */
[----:B------:R0:W4:Y:S02]  /*71e0*/  @!P4 LDG.E.EL R28, desc[UR4][R8.64] ;  /* 0x00000004081cc981 */ /* 0x000124000c2e1900 */
        /* <DEDUP_REMOVED lines=12> */
[----:B------:R-:W-:Y:S02]  /*72b0*/  IMAD.IADD R31, R31, 0x1, R8 ;  /* 0x000000011f1f7824 */ /* 0x000fe400078e0208 */
[----:B------:R-:W-:-:S03]  /*72c0*/  IMAD.IADD R26, R26, 0x1, R9 ;  /* 0x000000011a1a7824 */ /* 0x000fc600078e0209 */
[----:B------:R-:W-:Y:S02]  /*72d0*/  PRMT R12, R31, 0x9910, RZ ;  /* 0x000099101f0c7816 */ /* 0x000fe400000000ff */
[----:B------:R-:W-:-:S03]  /*72e0*/  PRMT R8, R26, 0x9910, RZ ;  /* 0x000099101a087816 */ /* 0x000fc600000000ff */
[----:B------:R-:W-:Y:S01]  /*72f0*/  IMAD R9, R35, 0x1000, R12 ;  /* 0x0000100023097824 */ /* 0x000fe200078e020c */
[----:B------:R-:W-:-:S03]  /*7300*/  CS2R R30, SRZ ;  /* 0x00000000001e7805 */ /* 0x000fc6000001ff00 */
[----:B------:R-:W-:-:S04]  /*7310*/  IMAD R9, R8, 0x18000, R9 ;  /* 0x0001800008097824 */ /* 0x000fc800078e0209 */
[----:B------:R-:W-:-:S04]  /*7320*/  IMAD.WIDE R24, R9, 0x4, R24 ;  /* 0x0000000409187825 */ /* 0x000fc800078e0218 */
[--C-:B------:R-:W-:Y:S01]  /*7330*/  IMAD.WIDE R8, R11, 0x4, R22.reuse ;  /* 0x000000040b087825 */ /* 0x100fe200078e0216 */
[----:B------:R0:W5:Y:S03]  /*7340*/  @!P4 LDG.E.EL R30, desc[UR4][R24.64] ;  /* 0x00000004181ec981 */ /* 0x000166000c2e1900 */
[--C-:B------:R-:W-:Y:S01]  /*7350*/  IMAD.WIDE R12, R27, 0x4, R22.reuse ;  /* 0x000000041b0c7825 */ /* 0x100fe200078e0216 */
[----:B------:R5:W5:Y:S03]  /*7360*/  @!P4 LDG.E.EL R31, desc[UR4][R8.64] ;  /* 0x00000004081fc981 */ /* 0x000b66000c2e1900 */
[----:B------:R-:W-:Y:S02]  /*7370*/  IMAD.MOV.U32 R11, RZ, RZ, RZ ;  /* 0x000000ffff0b7224 */ /* 0x000fe400078e00ff */
[----:B------:R-:W-:-:S04]  /*7380*/  IMAD.WIDE R26, R29, 0x4, R22 ;  /* 0x000000041d1a7825 */ /* 0x000fc800078e0216 */
[----:B0-----:R-:W-:Y:S01]  /*7390*/  IMAD.MOV.U32 R24, RZ, RZ, RZ ;  /* 0x000000ffff187224 */ /* 0x001fe200078e00ff */
[----:B------:R-:W5:Y:S01]  /*73a0*/  @!P4 LDG.E.EL R11, desc[UR4][R12.64] ;  /* 0x000000040c0bc981 */ /* 0x000f62000c2e1900 */
[----:B------:R-:W-:-:S05]  /*73b0*/  IMAD.WIDE R22, R35, 0x4, R22 ;  /* 0x0000000423167825 */ /* 0x000fca00078e0216 */
[----:B------:R-:W5:Y:S01]  /*73c0*/  @!P4 LDG.E.EL R24, desc[UR4][R22.64] ;  /* 0x000000041618c981 */ /* 0x000f62000c2e1900 */
[----:B------:R-:W-:-:S06]  /*73d0*/  IMAD.MOV.U32 R29, RZ, RZ, RZ ;  /* 0x000000ffff1d7224 */ /* 0x000fcc00078e00ff */
[----:B------:R-:W5:Y:S01]  /*73e0*/  @!P4 LDG.E.EL R29, desc[UR4][R26.64] ;  /* 0x000000041a1dc981 */ /* 0x000f62000c2e1900 */
[----:B------:R-:W-:Y:S02]  /*73f0*/  SEL R5, R5, RZ, !P1 ;  /* 0x000000ff05057207 */ /* 0x000fe40004800000 */
[----:B------:R-:W-:Y:S02]  /*7400*/  SEL R4, R4, RZ, !P1 ;  /* 0x000000ff04047207 */ /* 0x000fe40004800000 */
[----:B--2---:R-:W-:Y:S02]  /*7410*/  SEL R14, R14, RZ, !P4 ;  /* 0x000000ff0e0e7207 */ /* 0x004fe40006000000 */
[----:B------:R-:W-:Y:S02]  /*7420*/  @P3 FSEL R16, R3, R32, !P2 ;  /* 0x0000002003103208 */ /* 0x000fe40005000000 */
[----:B------:R-:W-:Y:S02]  /*7430*/  @P3 FSEL R17, R2, R39, !P2 ;  /* 0x0000002702113208 */ /* 0x000fe40005000000 */
[----:B------:R-:W-:-:S02]  /*7440*/  @P3 FSEL R18, R0, R37, !P2 ;  /* 0x0000002500123208 */ /* 0x000fc40005000000 */
[----:B------:R-:W-:Y:S02]  /*7450*/  @P3 FSEL R19, R6, R49, !P2 ;  /* 0x0000003106133208 */ /* 0x000fe40005000000 */
[----:B---3--:R-:W-:Y:S02]  /*7460*/  SEL R15, R15, RZ, !P4 ;  /* 0x000000ff0f0f7207 */ /* 0x008fe40006000000 */
[----:B----4-:R-:W-:Y:S02]  /*7470*/  SEL R28, R28, RZ, !P4 ;  /* 0x000000ff1c1c7207 */ /* 0x010fe40006000000 */
[----:B-----5:R-:W-:Y:S02]  /*7480*/  SEL R9, R30, RZ, !P4 ;  /* 0x000000ff1e097207 */ /* 0x020fe40006000000 */
[----:B------:R-:W-:Y:S02]  /*7490*/  SEL R8, R11, RZ, !P4 ;  /* 0x000000ff0b087207 */ /* 0x000fe40006000000 */
[----:B------:R-:W-:-:S03]  /*74a0*/  SEL R24, R24, RZ, !P4 ;  /* 0x000000ff18187207 */ /* 0x000fc60006000000 */
[----:B------:R-:W-:Y:S02]  /*74b0*/  FADD R12, R15, R8 ;  /* 0x000000080f0c7221 */ /* 0x000fe40000000000 */
[----:B------:R-:W-:Y:S02]  /*74c0*/  FADD R24, R9, R24 ;  /* 0x0000001809187221 */ /* 0x000fe40000000000 */
[----:B------:R-:W0:Y:S01]  /*74d0*/  LDC.64 R8, c[0x0][0x270] ;  /* 0x00009c00ff087b82 */ /* 0x000e220000000a00 */
[----:B------:R-:W-:Y:S02]  /*74e0*/  SEL R31, R31, RZ, !P4 ;  /* 0x000000ff1f1f7207 */ /* 0x000fe40006000000 */
[----:B------:R-:W-:-:S03]  /*74f0*/  SEL R29, R29, RZ, !P4 ;  /* 0x000000ff1d1d7207 */ /* 0x000fc60006000000 */
[----:B------:R-:W-:Y:S02]  /*7500*/  FADD R31, R14, R31 ;  /* 0x0000001f0e1f7221 */ /* 0x000fe40000000000 */
[----:B------:R-:W-:Y:S01]  /*7510*/  FADD R28, R28, R29 ;  /* 0x0000001d1c1c7221 */ /* 0x000fe20000000000 */
[----:B------:R-:W-:Y:S02]  /*7520*/  SEL R11, R10, RZ, !P1 ;  /* 0x000000ff0a0b7207 */ /* 0x000fe40004800000 */
[----:B------:R-:W-:Y:S02]  /*7530*/  SEL R10, R7, RZ, !P1 ;  /* 0x000000ff070a7207 */ /* 0x000fe40004800000 */
[----:B------:R-:W-:Y:S02]  /*7540*/  @P5 FSEL R51, R31, R40, !P4 ;  /* 0x000000281f335208 */ /* 0x000fe40006000000 */
[----:B------:R-:W-:Y:S02]  /*7550*/  @P5 FSEL R36, R12, R41, !P4 ;  /* 0x000000290c245208 */ /* 0x000fe40006000000 */
[----:B------:R-:W-:-:S02]  /*7560*/  @P5 FSEL R43, R28, R47, !P4 ;  /* 0x0000002f1c2b5208 */ /* 0x000fc40006000000 */
[----:B------:R-:W-:Y:S01]  /*7570*/  @P5 FSEL R38, R24, R55, !P4 ;  /* 0x0000003718265208 */ /* 0x000fe20006000000 */
[----:B------:R-:W-:Y:S01]  /*7580*/  FADD R22, R4, R11 ;  /* 0x0000000b04167221 */ /* 0x000fe20000000000 */
[----:B------:R-:W-:Y:S01]  /*7590*/  FADD R23, R10, R5 ;  /* 0x000000050a177221 */ /* 0x000fe20000000000 */
[----:B------:R-:W-:Y:S01]  /*75a0*/  @P1 FSEL R20, R44, R51, !P0 ;  /* 0x000000332c141208 */ /* 0x000fe20004000000 */
[----:B0-----:R-:W-:Y:S01]  /*75b0*/  IMAD.WIDE R8, R33, 0x4, R8 ;  /* 0x0000000421087825 */ /* 0x001fe200078e0208 */
[----:B------:R-:W-:Y:S02]  /*75c0*/  @P1 FSEL R21, R45, R36, !P0 ;  /* 0x000000242d151208 */ /* 0x000fe40004000000 */
[----:B------:R-:W-:Y:S02]  /*75d0*/  @P1 FSEL R22, R46, R43, !P0 ;  /* 0x0000002b2e161208 */ /* 0x000fe40004000000 */
[----:B------:R-:W-:Y:S01]  /*75e0*/  @P1 FSEL R23, R53, R38, !P0 ;  /* 0x0000002635171208 */ /* 0x000fe20004000000 */
[----:B------:R-:W-:Y:S04]  /*75f0*/  STG.E.128 desc[UR4][R8.64], R16 ;  /* 0x0000001008007986 */ /* 0x000fe8000c101d04 */
[----:B------:R-:W-:Y:S01]  /*7600*/  STG.E.128 desc[UR4][R8.64+0x800], R20 ;  /* 0x0008001408007986 */ /* 0x000fe2000c101d04 */
[----:B------:R-:W-:Y:S05]  /*7610*/  EXIT ;  /* 0x000000000000794d */ /* 0x000fea0003800000 */
.L_x_0:
[----:B------:R-:W-:-:S00]  /*7620*/  BRA `(.L_x_0) ;  /* 0xfffffffc00fc7947 */ /* 0x000fc0000383ffff */
[----:B------:R-:W-:-:S00]  /*7630*/  NOP ;  /* 0x0000000000007918 */ /* 0x000fc00000000000 */
        /* <DEDUP_REMOVED lines=12> */
.L_x_1:


//--------------------- .nv.constant0.triton_poi_fused_cat_0 --------------------------
	.section	.nv.constant0.triton_poi_fused_cat_0,"a",@progbits
	.sectionflags	@""
	.align	4
.nv.constant0.triton_poi_fused_cat_0:
	.zero		636
